//
// Generated by NVIDIA NVVM Compiler
//
// Compiler Build ID: CL-36424714
// Cuda compilation tools, release 13.0, V13.0.88
// Based on NVVM 20.0.0
//

.version 9.0
.target sm_100
.address_size 64

	// .globl	_Z14exp_map_kernelIfEvPKT_PS0_fiii
.extern .shared .align 16 .b8 smem[];

.visible .entry _Z14exp_map_kernelIfEvPKT_PS0_fiii(
	.param .u64 .ptr .align 1 _Z14exp_map_kernelIfEvPKT_PS0_fiii_param_0,
	.param .u64 .ptr .align 1 _Z14exp_map_kernelIfEvPKT_PS0_fiii_param_1,
	.param .f32 _Z14exp_map_kernelIfEvPKT_PS0_fiii_param_2,
	.param .u32 _Z14exp_map_kernelIfEvPKT_PS0_fiii_param_3,
	.param .u32 _Z14exp_map_kernelIfEvPKT_PS0_fiii_param_4,
	.param .u32 _Z14exp_map_kernelIfEvPKT_PS0_fiii_param_5
)
{
	.reg .pred 	%p<22>;
	.reg .b32 	%r<52>;
	.reg .b32 	%f<199>;
	.reg .b64 	%rd<61>;

	ld.param.u64 	%rd23, [_Z14exp_map_kernelIfEvPKT_PS0_fiii_param_0];
	ld.param.u64 	%rd24, [_Z14exp_map_kernelIfEvPKT_PS0_fiii_param_1];
	ld.param.f32 	%f18, [_Z14exp_map_kernelIfEvPKT_PS0_fiii_param_2];
	ld.param.u32 	%r33, [_Z14exp_map_kernelIfEvPKT_PS0_fiii_param_3];
	ld.param.u32 	%r34, [_Z14exp_map_kernelIfEvPKT_PS0_fiii_param_4];
	ld.param.u32 	%r32, [_Z14exp_map_kernelIfEvPKT_PS0_fiii_param_5];
	cvta.to.global.u64 	%rd1, %rd24;
	mov.u32 	%r35, %ctaid.x;
	mov.u32 	%r36, %ntid.x;
	mov.u32 	%r37, %tid.x;
	mad.lo.s32 	%r1, %r35, %r36, %r37;
	mul.lo.s32 	%r38, %r34, %r33;
	setp.ge.s32 	%p1, %r1, %r38;
	@%p1 bra 	$L__BB0_28;
	cvta.to.global.u64 	%rd2, %rd23;
	mul.lo.s32 	%r39, %r32, %r1;
	cvt.s64.s32 	%rd3, %r39;
	mul.wide.s32 	%rd25, %r39, 4;
	add.s64 	%rd4, %rd2, %rd25;
	setp.lt.s32 	%p2, %r32, 1;
	mov.f32 	%f198, 0f358637BD;
	@%p2 bra 	$L__BB0_15;
	and.b32  	%r2, %r32, 15;
	setp.lt.u32 	%p3, %r32, 16;
	mov.f32 	%f197, 0f00000000;
	mov.b32 	%r44, 0;
	@%p3 bra 	$L__BB0_5;
	and.b32  	%r44, %r32, 2147483632;
	neg.s32 	%r42, %r44;
	shl.b64 	%rd26, %rd3, 2;
	add.s64 	%rd27, %rd26, %rd2;
	add.s64 	%rd55, %rd27, 32;
	mov.f32 	%f197, 0f00000000;
$L__BB0_4:
	.pragma "nounroll";
	ld.global.nc.f32 	%f23, [%rd55+-32];
	fma.rn.f32 	%f24, %f23, %f23, %f197;
	ld.global.nc.f32 	%f25, [%rd55+-28];
	fma.rn.f32 	%f26, %f25, %f25, %f24;
	ld.global.nc.f32 	%f27, [%rd55+-24];
	fma.rn.f32 	%f28, %f27, %f27, %f26;
	ld.global.nc.f32 	%f29, [%rd55+-20];
	fma.rn.f32 	%f30, %f29, %f29, %f28;
	ld.global.nc.f32 	%f31, [%rd55+-16];
	fma.rn.f32 	%f32, %f31, %f31, %f30;
	ld.global.nc.f32 	%f33, [%rd55+-12];
	fma.rn.f32 	%f34, %f33, %f33, %f32;
	ld.global.nc.f32 	%f35, [%rd55+-8];
	fma.rn.f32 	%f36, %f35, %f35, %f34;
	ld.global.nc.f32 	%f37, [%rd55+-4];
	fma.rn.f32 	%f38, %f37, %f37, %f36;
	ld.global.nc.f32 	%f39, [%rd55];
	fma.rn.f32 	%f40, %f39, %f39, %f38;
	ld.global.nc.f32 	%f41, [%rd55+4];
	fma.rn.f32 	%f42, %f41, %f41, %f40;
	ld.global.nc.f32 	%f43, [%rd55+8];
	fma.rn.f32 	%f44, %f43, %f43, %f42;
	ld.global.nc.f32 	%f45, [%rd55+12];
	fma.rn.f32 	%f46, %f45, %f45, %f44;
	ld.global.nc.f32 	%f47, [%rd55+16];
	fma.rn.f32 	%f48, %f47, %f47, %f46;
	ld.global.nc.f32 	%f49, [%rd55+20];
	fma.rn.f32 	%f50, %f49, %f49, %f48;
	ld.global.nc.f32 	%f51, [%rd55+24];
	fma.rn.f32 	%f52, %f51, %f51, %f50;
	ld.global.nc.f32 	%f53, [%rd55+28];
	fma.rn.f32 	%f197, %f53, %f53, %f52;
	add.s32 	%r42, %r42, 16;
	add.s64 	%rd55, %rd55, 64;
	setp.ne.s32 	%p4, %r42, 0;
	@%p4 bra 	$L__BB0_4;
$L__BB0_5:
	setp.eq.s32 	%p5, %r2, 0;
	@%p5 bra 	$L__BB0_14;
	and.b32  	%r8, %r32, 7;
	setp.lt.u32 	%p6, %r2, 8;
	@%p6 bra 	$L__BB0_8;
	mul.wide.u32 	%rd28, %r44, 4;
	add.s64 	%rd29, %rd4, %rd28;
	ld.global.nc.f32 	%f55, [%rd29];
	fma.rn.f32 	%f56, %f55, %f55, %f197;
	ld.global.nc.f32 	%f57, [%rd29+4];
	fma.rn.f32 	%f58, %f57, %f57, %f56;
	ld.global.nc.f32 	%f59, [%rd29+8];
	fma.rn.f32 	%f60, %f59, %f59, %f58;
	ld.global.nc.f32 	%f61, [%rd29+12];
	fma.rn.f32 	%f62, %f61, %f61, %f60;
	ld.global.nc.f32 	%f63, [%rd29+16];
	fma.rn.f32 	%f64, %f63, %f63, %f62;
	ld.global.nc.f32 	%f65, [%rd29+20];
	fma.rn.f32 	%f66, %f65, %f65, %f64;
	ld.global.nc.f32 	%f67, [%rd29+24];
	fma.rn.f32 	%f68, %f67, %f67, %f66;
	ld.global.nc.f32 	%f69, [%rd29+28];
	fma.rn.f32 	%f197, %f69, %f69, %f68;
	add.s32 	%r44, %r44, 8;
$L__BB0_8:
	setp.eq.s32 	%p7, %r8, 0;
	@%p7 bra 	$L__BB0_14;
	and.b32  	%r11, %r32, 3;
	setp.lt.u32 	%p8, %r8, 4;
	@%p8 bra 	$L__BB0_11;
	mul.wide.u32 	%rd30, %r44, 4;
	add.s64 	%rd31, %rd4, %rd30;
	ld.global.nc.f32 	%f71, [%rd31];
	fma.rn.f32 	%f72, %f71, %f71, %f197;
	ld.global.nc.f32 	%f73, [%rd31+4];
	fma.rn.f32 	%f74, %f73, %f73, %f72;
	ld.global.nc.f32 	%f75, [%rd31+8];
	fma.rn.f32 	%f76, %f75, %f75, %f74;
	ld.global.nc.f32 	%f77, [%rd31+12];
	fma.rn.f32 	%f197, %f77, %f77, %f76;
	add.s32 	%r44, %r44, 4;
$L__BB0_11:
	setp.eq.s32 	%p9, %r11, 0;
	@%p9 bra 	$L__BB0_14;
	shl.b64 	%rd32, %rd3, 2;
	mul.wide.u32 	%rd33, %r44, 4;
	add.s64 	%rd34, %rd32, %rd33;
	add.s64 	%rd56, %rd2, %rd34;
	neg.s32 	%r46, %r11;
$L__BB0_13:
	.pragma "nounroll";
	ld.global.nc.f32 	%f78, [%rd56];
	fma.rn.f32 	%f197, %f78, %f78, %f197;
	add.s64 	%rd56, %rd56, 4;
	add.s32 	%r46, %r46, 1;
	setp.ne.s32 	%p10, %r46, 0;
	@%p10 bra 	$L__BB0_13;
$L__BB0_14:
	add.f32 	%f198, %f197, 0f358637BD;
$L__BB0_15:
	setp.lt.s32 	%p11, %r32, 1;
	sqrt.rn.f32 	%f79, %f198;
	min.f32 	%f80, %f79, 0f40A00000;
	add.f32 	%f81, %f79, 0f358637BD;
	div.rn.f32 	%f82, %f80, %f81;
	min.f32 	%f16, %f82, 0f3F800000;
	sqrt.rn.f32 	%f83, %f18;
	mul.f32 	%f84, %f83, %f80;
	min.f32 	%f85, %f84, 0f41700000;
	abs.f32 	%f86, %f85;
	mul.f32 	%f87, %f86, 0f4038AA3B;
	ex2.approx.ftz.f32 	%f88, %f87;
	add.f32 	%f89, %f88, 0f3F800000;
	rcp.approx.ftz.f32 	%f90, %f89;
	fma.rn.f32 	%f91, %f90, 0fC0000000, 0f3F800000;
	setp.ge.f32 	%p12, %f86, 0f41102CB4;
	selp.f32 	%f92, 0f3F800000, %f91, %p12;
	copysign.f32 	%f93, %f85, %f92;
	mul.f32 	%f94, %f85, %f85;
	fma.rn.f32 	%f95, %f94, 0f3C80F082, 0fBD563CAE;
	fma.rn.f32 	%f96, %f95, %f94, 0f3E085941;
	fma.rn.f32 	%f97, %f96, %f94, 0fBEAAA9ED;
	fma.rn.f32 	%f98, %f97, %f94, 0f00000000;
	fma.rn.f32 	%f99, %f98, %f85, %f85;
	setp.ge.f32 	%p13, %f86, 0f3F19999A;
	selp.f32 	%f100, %f93, %f99, %p13;
	add.f32 	%f101, %f84, 0f358637BD;
	div.rn.f32 	%f17, %f100, %f101;
	@%p11 bra 	$L__BB0_28;
	and.b32  	%r17, %r32, 15;
	setp.lt.u32 	%p14, %r32, 16;
	mov.b32 	%r49, 0;
	@%p14 bra 	$L__BB0_19;
	and.b32  	%r49, %r32, 2147483632;
	neg.s32 	%r47, %r49;
	shl.b64 	%rd35, %rd3, 2;
	add.s64 	%rd36, %rd35, 32;
	add.s64 	%rd58, %rd2, %rd36;
	add.s64 	%rd57, %rd1, %rd36;
$L__BB0_18:
	.pragma "nounroll";
	ld.global.nc.f32 	%f102, [%rd58+-32];
	mul.f32 	%f103, %f16, %f102;
	mul.f32 	%f104, %f17, %f103;
	st.global.f32 	[%rd57+-32], %f104;
	ld.global.nc.f32 	%f105, [%rd58+-28];
	mul.f32 	%f106, %f16, %f105;
	mul.f32 	%f107, %f17, %f106;
	st.global.f32 	[%rd57+-28], %f107;
	ld.global.nc.f32 	%f108, [%rd58+-24];
	mul.f32 	%f109, %f16, %f108;
	mul.f32 	%f110, %f17, %f109;
	st.global.f32 	[%rd57+-24], %f110;
	ld.global.nc.f32 	%f111, [%rd58+-20];
	mul.f32 	%f112, %f16, %f111;
	mul.f32 	%f113, %f17, %f112;
	st.global.f32 	[%rd57+-20], %f113;
	ld.global.nc.f32 	%f114, [%rd58+-16];
	mul.f32 	%f115, %f16, %f114;
	mul.f32 	%f116, %f17, %f115;
	st.global.f32 	[%rd57+-16], %f116;
	ld.global.nc.f32 	%f117, [%rd58+-12];
	mul.f32 	%f118, %f16, %f117;
	mul.f32 	%f119, %f17, %f118;
	st.global.f32 	[%rd57+-12], %f119;
	ld.global.nc.f32 	%f120, [%rd58+-8];
	mul.f32 	%f121, %f16, %f120;
	mul.f32 	%f122, %f17, %f121;
	st.global.f32 	[%rd57+-8], %f122;
	ld.global.nc.f32 	%f123, [%rd58+-4];
	mul.f32 	%f124, %f16, %f123;
	mul.f32 	%f125, %f17, %f124;
	st.global.f32 	[%rd57+-4], %f125;
	ld.global.nc.f32 	%f126, [%rd58];
	mul.f32 	%f127, %f16, %f126;
	mul.f32 	%f128, %f17, %f127;
	st.global.f32 	[%rd57], %f128;
	ld.global.nc.f32 	%f129, [%rd58+4];
	mul.f32 	%f130, %f16, %f129;
	mul.f32 	%f131, %f17, %f130;
	st.global.f32 	[%rd57+4], %f131;
	ld.global.nc.f32 	%f132, [%rd58+8];
	mul.f32 	%f133, %f16, %f132;
	mul.f32 	%f134, %f17, %f133;
	st.global.f32 	[%rd57+8], %f134;
	ld.global.nc.f32 	%f135, [%rd58+12];
	mul.f32 	%f136, %f16, %f135;
	mul.f32 	%f137, %f17, %f136;
	st.global.f32 	[%rd57+12], %f137;
	ld.global.nc.f32 	%f138, [%rd58+16];
	mul.f32 	%f139, %f16, %f138;
	mul.f32 	%f140, %f17, %f139;
	st.global.f32 	[%rd57+16], %f140;
	ld.global.nc.f32 	%f141, [%rd58+20];
	mul.f32 	%f142, %f16, %f141;
	mul.f32 	%f143, %f17, %f142;
	st.global.f32 	[%rd57+20], %f143;
	ld.global.nc.f32 	%f144, [%rd58+24];
	mul.f32 	%f145, %f16, %f144;
	mul.f32 	%f146, %f17, %f145;
	st.global.f32 	[%rd57+24], %f146;
	ld.global.nc.f32 	%f147, [%rd58+28];
	mul.f32 	%f148, %f16, %f147;
	mul.f32 	%f149, %f17, %f148;
	st.global.f32 	[%rd57+28], %f149;
	add.s32 	%r47, %r47, 16;
	add.s64 	%rd58, %rd58, 64;
	add.s64 	%rd57, %rd57, 64;
	setp.ne.s32 	%p15, %r47, 0;
	@%p15 bra 	$L__BB0_18;
$L__BB0_19:
	setp.eq.s32 	%p16, %r17, 0;
	@%p16 bra 	$L__BB0_28;
	and.b32  	%r23, %r32, 7;
	setp.lt.u32 	%p17, %r17, 8;
	@%p17 bra 	$L__BB0_22;
	cvt.u64.u32 	%rd37, %r49;
	mul.wide.u32 	%rd38, %r49, 4;
	add.s64 	%rd39, %rd4, %rd38;
	ld.global.nc.f32 	%f150, [%rd39];
	mul.f32 	%f151, %f16, %f150;
	mul.f32 	%f152, %f17, %f151;
	add.s64 	%rd40, %rd37, %rd3;
	shl.b64 	%rd41, %rd40, 2;
	add.s64 	%rd42, %rd1, %rd41;
	st.global.f32 	[%rd42], %f152;
	ld.global.nc.f32 	%f153, [%rd39+4];
	mul.f32 	%f154, %f16, %f153;
	mul.f32 	%f155, %f17, %f154;
	st.global.f32 	[%rd42+4], %f155;
	ld.global.nc.f32 	%f156, [%rd39+8];
	mul.f32 	%f157, %f16, %f156;
	mul.f32 	%f158, %f17, %f157;
	st.global.f32 	[%rd42+8], %f158;
	ld.global.nc.f32 	%f159, [%rd39+12];
	mul.f32 	%f160, %f16, %f159;
	mul.f32 	%f161, %f17, %f160;
	st.global.f32 	[%rd42+12], %f161;
	ld.global.nc.f32 	%f162, [%rd39+16];
	mul.f32 	%f163, %f16, %f162;
	mul.f32 	%f164, %f17, %f163;
	st.global.f32 	[%rd42+16], %f164;
	ld.global.nc.f32 	%f165, [%rd39+20];
	mul.f32 	%f166, %f16, %f165;
	mul.f32 	%f167, %f17, %f166;
	st.global.f32 	[%rd42+20], %f167;
	ld.global.nc.f32 	%f168, [%rd39+24];
	mul.f32 	%f169, %f16, %f168;
	mul.f32 	%f170, %f17, %f169;
	st.global.f32 	[%rd42+24], %f170;
	ld.global.nc.f32 	%f171, [%rd39+28];
	mul.f32 	%f172, %f16, %f171;
	mul.f32 	%f173, %f17, %f172;
	st.global.f32 	[%rd42+28], %f173;
	add.s32 	%r49, %r49, 8;
$L__BB0_22:
	setp.eq.s32 	%p18, %r23, 0;
	@%p18 bra 	$L__BB0_28;
	and.b32  	%r26, %r32, 3;
	setp.lt.u32 	%p19, %r23, 4;
	@%p19 bra 	$L__BB0_25;
	cvt.u64.u32 	%rd43, %r49;
	mul.wide.u32 	%rd44, %r49, 4;
	add.s64 	%rd45, %rd4, %rd44;
	ld.global.nc.f32 	%f174, [%rd45];
	mul.f32 	%f175, %f16, %f174;
	mul.f32 	%f176, %f17, %f175;
	add.s64 	%rd46, %rd43, %rd3;
	shl.b64 	%rd47, %rd46, 2;
	add.s64 	%rd48, %rd1, %rd47;
	st.global.f32 	[%rd48], %f176;
	ld.global.nc.f32 	%f177, [%rd45+4];
	mul.f32 	%f178, %f16, %f177;
	mul.f32 	%f179, %f17, %f178;
	st.global.f32 	[%rd48+4], %f179;
	ld.global.nc.f32 	%f180, [%rd45+8];
	mul.f32 	%f181, %f16, %f180;
	mul.f32 	%f182, %f17, %f181;
	st.global.f32 	[%rd48+8], %f182;
	ld.global.nc.f32 	%f183, [%rd45+12];
	mul.f32 	%f184, %f16, %f183;
	mul.f32 	%f185, %f17, %f184;
	st.global.f32 	[%rd48+12], %f185;
	add.s32 	%r49, %r49, 4;
$L__BB0_25:
	setp.eq.s32 	%p20, %r26, 0;
	@%p20 bra 	$L__BB0_28;
	cvt.u64.u32 	%rd49, %r49;
	add.s64 	%rd50, %rd3, %rd49;
	shl.b64 	%rd51, %rd50, 2;
	add.s64 	%rd60, %rd1, %rd51;
	shl.b64 	%rd52, %rd3, 2;
	mul.wide.u32 	%rd53, %r49, 4;
	add.s64 	%rd54, %rd52, %rd53;
	add.s64 	%rd59, %rd2, %rd54;
	neg.s32 	%r51, %r26;
$L__BB0_27:
	.pragma "nounroll";
	ld.global.nc.f32 	%f186, [%rd59];
	mul.f32 	%f187, %f16, %f186;
	mul.f32 	%f188, %f17, %f187;
	st.global.f32 	[%rd60], %f188;
	add.s64 	%rd60, %rd60, 4;
	add.s64 	%rd59, %rd59, 4;
	add.s32 	%r51, %r51, 1;
	setp.ne.s32 	%p21, %r51, 0;
	@%p21 bra 	$L__BB0_27;
$L__BB0_28:
	ret;

}
	// .globl	_Z14log_map_kernelIfEvPKT_PS0_fiii
.visible .entry _Z14log_map_kernelIfEvPKT_PS0_fiii(
	.param .u64 .ptr .align 1 _Z14log_map_kernelIfEvPKT_PS0_fiii_param_0,
	.param .u64 .ptr .align 1 _Z14log_map_kernelIfEvPKT_PS0_fiii_param_1,
	.param .f32 _Z14log_map_kernelIfEvPKT_PS0_fiii_param_2,
	.param .u32 _Z14log_map_kernelIfEvPKT_PS0_fiii_param_3,
	.param .u32 _Z14log_map_kernelIfEvPKT_PS0_fiii_param_4,
	.param .u32 _Z14log_map_kernelIfEvPKT_PS0_fiii_param_5
)
{
	.reg .pred 	%p<23>;
	.reg .b32 	%r<56>;
	.reg .b32 	%f<182>;
	.reg .b64 	%rd<61>;

	ld.param.u64 	%rd23, [_Z14log_map_kernelIfEvPKT_PS0_fiii_param_0];
	ld.param.u64 	%rd24, [_Z14log_map_kernelIfEvPKT_PS0_fiii_param_1];
	ld.param.f32 	%f17, [_Z14log_map_kernelIfEvPKT_PS0_fiii_param_2];
	ld.param.u32 	%r33, [_Z14log_map_kernelIfEvPKT_PS0_fiii_param_3];
	ld.param.u32 	%r34, [_Z14log_map_kernelIfEvPKT_PS0_fiii_param_4];
	ld.param.u32 	%r32, [_Z14log_map_kernelIfEvPKT_PS0_fiii_param_5];
	cvta.to.global.u64 	%rd1, %rd24;
	mov.u32 	%r35, %ctaid.x;
	mov.u32 	%r36, %ntid.x;
	mov.u32 	%r37, %tid.x;
	mad.lo.s32 	%r1, %r35, %r36, %r37;
	mul.lo.s32 	%r38, %r34, %r33;
	setp.ge.s32 	%p1, %r1, %r38;
	@%p1 bra 	$L__BB1_28;
	cvta.to.global.u64 	%rd2, %rd23;
	mul.lo.s32 	%r39, %r32, %r1;
	cvt.s64.s32 	%rd3, %r39;
	mul.wide.s32 	%rd25, %r39, 4;
	add.s64 	%rd4, %rd2, %rd25;
	setp.lt.s32 	%p2, %r32, 1;
	mov.f32 	%f181, 0f358637BD;
	@%p2 bra 	$L__BB1_15;
	and.b32  	%r2, %r32, 15;
	setp.lt.u32 	%p3, %r32, 16;
	mov.f32 	%f180, 0f00000000;
	mov.b32 	%r48, 0;
	@%p3 bra 	$L__BB1_5;
	and.b32  	%r48, %r32, 2147483632;
	neg.s32 	%r46, %r48;
	shl.b64 	%rd26, %rd3, 2;
	add.s64 	%rd27, %rd26, %rd2;
	add.s64 	%rd55, %rd27, 32;
	mov.f32 	%f180, 0f00000000;
$L__BB1_4:
	.pragma "nounroll";
	ld.global.nc.f32 	%f22, [%rd55+-32];
	fma.rn.f32 	%f23, %f22, %f22, %f180;
	ld.global.nc.f32 	%f24, [%rd55+-28];
	fma.rn.f32 	%f25, %f24, %f24, %f23;
	ld.global.nc.f32 	%f26, [%rd55+-24];
	fma.rn.f32 	%f27, %f26, %f26, %f25;
	ld.global.nc.f32 	%f28, [%rd55+-20];
	fma.rn.f32 	%f29, %f28, %f28, %f27;
	ld.global.nc.f32 	%f30, [%rd55+-16];
	fma.rn.f32 	%f31, %f30, %f30, %f29;
	ld.global.nc.f32 	%f32, [%rd55+-12];
	fma.rn.f32 	%f33, %f32, %f32, %f31;
	ld.global.nc.f32 	%f34, [%rd55+-8];
	fma.rn.f32 	%f35, %f34, %f34, %f33;
	ld.global.nc.f32 	%f36, [%rd55+-4];
	fma.rn.f32 	%f37, %f36, %f36, %f35;
	ld.global.nc.f32 	%f38, [%rd55];
	fma.rn.f32 	%f39, %f38, %f38, %f37;
	ld.global.nc.f32 	%f40, [%rd55+4];
	fma.rn.f32 	%f41, %f40, %f40, %f39;
	ld.global.nc.f32 	%f42, [%rd55+8];
	fma.rn.f32 	%f43, %f42, %f42, %f41;
	ld.global.nc.f32 	%f44, [%rd55+12];
	fma.rn.f32 	%f45, %f44, %f44, %f43;
	ld.global.nc.f32 	%f46, [%rd55+16];
	fma.rn.f32 	%f47, %f46, %f46, %f45;
	ld.global.nc.f32 	%f48, [%rd55+20];
	fma.rn.f32 	%f49, %f48, %f48, %f47;
	ld.global.nc.f32 	%f50, [%rd55+24];
	fma.rn.f32 	%f51, %f50, %f50, %f49;
	ld.global.nc.f32 	%f52, [%rd55+28];
	fma.rn.f32 	%f180, %f52, %f52, %f51;
	add.s32 	%r46, %r46, 16;
	add.s64 	%rd55, %rd55, 64;
	setp.ne.s32 	%p4, %r46, 0;
	@%p4 bra 	$L__BB1_4;
$L__BB1_5:
	setp.eq.s32 	%p5, %r2, 0;
	@%p5 bra 	$L__BB1_14;
	and.b32  	%r8, %r32, 7;
	setp.lt.u32 	%p6, %r2, 8;
	@%p6 bra 	$L__BB1_8;
	mul.wide.u32 	%rd28, %r48, 4;
	add.s64 	%rd29, %rd4, %rd28;
	ld.global.nc.f32 	%f54, [%rd29];
	fma.rn.f32 	%f55, %f54, %f54, %f180;
	ld.global.nc.f32 	%f56, [%rd29+4];
	fma.rn.f32 	%f57, %f56, %f56, %f55;
	ld.global.nc.f32 	%f58, [%rd29+8];
	fma.rn.f32 	%f59, %f58, %f58, %f57;
	ld.global.nc.f32 	%f60, [%rd29+12];
	fma.rn.f32 	%f61, %f60, %f60, %f59;
	ld.global.nc.f32 	%f62, [%rd29+16];
	fma.rn.f32 	%f63, %f62, %f62, %f61;
	ld.global.nc.f32 	%f64, [%rd29+20];
	fma.rn.f32 	%f65, %f64, %f64, %f63;
	ld.global.nc.f32 	%f66, [%rd29+24];
	fma.rn.f32 	%f67, %f66, %f66, %f65;
	ld.global.nc.f32 	%f68, [%rd29+28];
	fma.rn.f32 	%f180, %f68, %f68, %f67;
	add.s32 	%r48, %r48, 8;
$L__BB1_8:
	setp.eq.s32 	%p7, %r8, 0;
	@%p7 bra 	$L__BB1_14;
	and.b32  	%r11, %r32, 3;
	setp.lt.u32 	%p8, %r8, 4;
	@%p8 bra 	$L__BB1_11;
	mul.wide.u32 	%rd30, %r48, 4;
	add.s64 	%rd31, %rd4, %rd30;
	ld.global.nc.f32 	%f70, [%rd31];
	fma.rn.f32 	%f71, %f70, %f70, %f180;
	ld.global.nc.f32 	%f72, [%rd31+4];
	fma.rn.f32 	%f73, %f72, %f72, %f71;
	ld.global.nc.f32 	%f74, [%rd31+8];
	fma.rn.f32 	%f75, %f74, %f74, %f73;
	ld.global.nc.f32 	%f76, [%rd31+12];
	fma.rn.f32 	%f180, %f76, %f76, %f75;
	add.s32 	%r48, %r48, 4;
$L__BB1_11:
	setp.eq.s32 	%p9, %r11, 0;
	@%p9 bra 	$L__BB1_14;
	shl.b64 	%rd32, %rd3, 2;
	mul.wide.u32 	%rd33, %r48, 4;
	add.s64 	%rd34, %rd32, %rd33;
	add.s64 	%rd56, %rd2, %rd34;
	neg.s32 	%r50, %r11;
$L__BB1_13:
	.pragma "nounroll";
	ld.global.nc.f32 	%f77, [%rd56];
	fma.rn.f32 	%f180, %f77, %f77, %f180;
	add.s64 	%rd56, %rd56, 4;
	add.s32 	%r50, %r50, 1;
	setp.ne.s32 	%p10, %r50, 0;
	@%p10 bra 	$L__BB1_13;
$L__BB1_14:
	add.f32 	%f181, %f180, 0f358637BD;
$L__BB1_15:
	setp.lt.s32 	%p11, %r32, 1;
	sqrt.rn.f32 	%f78, %f181;
	sqrt.rn.f32 	%f79, %f17;
	rcp.rn.f32 	%f80, %f79;
	add.f32 	%f81, %f80, 0fB58637BD;
	min.f32 	%f82, %f78, %f81;
	mul.f32 	%f83, %f79, %f82;
	min.f32 	%f84, %f83, 0f3F7FBE77;
	add.f32 	%f85, %f84, 0f3F800000;
	add.f32 	%f86, %f85, 0f358637BD;
	mov.f32 	%f87, 0f3F800000;
	sub.f32 	%f88, %f87, %f84;
	add.f32 	%f89, %f88, 0f358637BD;
	div.rn.f32 	%f90, %f86, %f89;
	setp.lt.f32 	%p12, %f90, 0f00800000;
	mul.f32 	%f91, %f90, 0f4B000000;
	selp.f32 	%f92, %f91, %f90, %p12;
	selp.f32 	%f93, 0fC1B80000, 0f00000000, %p12;
	mov.b32 	%r41, %f92;
	add.s32 	%r42, %r41, -1059760811;
	and.b32  	%r43, %r42, -8388608;
	sub.s32 	%r44, %r41, %r43;
	mov.b32 	%f94, %r44;
	cvt.rn.f32.s32 	%f95, %r43;
	fma.rn.f32 	%f96, %f95, 0f34000000, %f93;
	add.f32 	%f97, %f94, 0fBF800000;
	fma.rn.f32 	%f98, %f97, 0fBE055027, 0f3E1039F6;
	fma.rn.f32 	%f99, %f98, %f97, 0fBDF8CDCC;
	fma.rn.f32 	%f100, %f99, %f97, 0f3E0F2955;
	fma.rn.f32 	%f101, %f100, %f97, 0fBE2AD8B9;
	fma.rn.f32 	%f102, %f101, %f97, 0f3E4CED0B;
	fma.rn.f32 	%f103, %f102, %f97, 0fBE7FFF22;
	fma.rn.f32 	%f104, %f103, %f97, 0f3EAAAA78;
	fma.rn.f32 	%f105, %f104, %f97, 0fBF000000;
	mul.f32 	%f106, %f97, %f105;
	fma.rn.f32 	%f107, %f106, %f97, %f97;
	fma.rn.f32 	%f108, %f96, 0f3F317218, %f107;
	setp.gt.u32 	%p13, %r41, 2139095039;
	fma.rn.f32 	%f109, %f92, 0f7F800000, 0f7F800000;
	selp.f32 	%f110, %f109, %f108, %p13;
	setp.eq.f32 	%p14, %f92, 0f00000000;
	mul.f32 	%f111, %f110, 0f3F000000;
	selp.f32 	%f112, 0fFF800000, %f111, %p14;
	fma.rn.f32 	%f113, %f78, %f79, 0f358637BD;
	div.rn.f32 	%f16, %f112, %f113;
	@%p11 bra 	$L__BB1_28;
	and.b32  	%r17, %r32, 15;
	setp.lt.u32 	%p15, %r32, 16;
	mov.b32 	%r53, 0;
	@%p15 bra 	$L__BB1_19;
	and.b32  	%r53, %r32, 2147483632;
	neg.s32 	%r51, %r53;
	shl.b64 	%rd35, %rd3, 2;
	add.s64 	%rd36, %rd35, 32;
	add.s64 	%rd58, %rd2, %rd36;
	add.s64 	%rd57, %rd1, %rd36;
$L__BB1_18:
	.pragma "nounroll";
	ld.global.nc.f32 	%f114, [%rd58+-32];
	mul.f32 	%f115, %f16, %f114;
	st.global.f32 	[%rd57+-32], %f115;
	ld.global.nc.f32 	%f116, [%rd58+-28];
	mul.f32 	%f117, %f16, %f116;
	st.global.f32 	[%rd57+-28], %f117;
	ld.global.nc.f32 	%f118, [%rd58+-24];
	mul.f32 	%f119, %f16, %f118;
	st.global.f32 	[%rd57+-24], %f119;
	ld.global.nc.f32 	%f120, [%rd58+-20];
	mul.f32 	%f121, %f16, %f120;
	st.global.f32 	[%rd57+-20], %f121;
	ld.global.nc.f32 	%f122, [%rd58+-16];
	mul.f32 	%f123, %f16, %f122;
	st.global.f32 	[%rd57+-16], %f123;
	ld.global.nc.f32 	%f124, [%rd58+-12];
	mul.f32 	%f125, %f16, %f124;
	st.global.f32 	[%rd57+-12], %f125;
	ld.global.nc.f32 	%f126, [%rd58+-8];
	mul.f32 	%f127, %f16, %f126;
	st.global.f32 	[%rd57+-8], %f127;
	ld.global.nc.f32 	%f128, [%rd58+-4];
	mul.f32 	%f129, %f16, %f128;
	st.global.f32 	[%rd57+-4], %f129;
	ld.global.nc.f32 	%f130, [%rd58];
	mul.f32 	%f131, %f16, %f130;
	st.global.f32 	[%rd57], %f131;
	ld.global.nc.f32 	%f132, [%rd58+4];
	mul.f32 	%f133, %f16, %f132;
	st.global.f32 	[%rd57+4], %f133;
	ld.global.nc.f32 	%f134, [%rd58+8];
	mul.f32 	%f135, %f16, %f134;
	st.global.f32 	[%rd57+8], %f135;
	ld.global.nc.f32 	%f136, [%rd58+12];
	mul.f32 	%f137, %f16, %f136;
	st.global.f32 	[%rd57+12], %f137;
	ld.global.nc.f32 	%f138, [%rd58+16];
	mul.f32 	%f139, %f16, %f138;
	st.global.f32 	[%rd57+16], %f139;
	ld.global.nc.f32 	%f140, [%rd58+20];
	mul.f32 	%f141, %f16, %f140;
	st.global.f32 	[%rd57+20], %f141;
	ld.global.nc.f32 	%f142, [%rd58+24];
	mul.f32 	%f143, %f16, %f142;
	st.global.f32 	[%rd57+24], %f143;
	ld.global.nc.f32 	%f144, [%rd58+28];
	mul.f32 	%f145, %f16, %f144;
	st.global.f32 	[%rd57+28], %f145;
	add.s32 	%r51, %r51, 16;
	add.s64 	%rd58, %rd58, 64;
	add.s64 	%rd57, %rd57, 64;
	setp.ne.s32 	%p16, %r51, 0;
	@%p16 bra 	$L__BB1_18;
$L__BB1_19:
	setp.eq.s32 	%p17, %r17, 0;
	@%p17 bra 	$L__BB1_28;
	and.b32  	%r23, %r32, 7;
	setp.lt.u32 	%p18, %r17, 8;
	@%p18 bra 	$L__BB1_22;
	cvt.u64.u32 	%rd37, %r53;
	mul.wide.u32 	%rd38, %r53, 4;
	add.s64 	%rd39, %rd4, %rd38;
	ld.global.nc.f32 	%f146, [%rd39];
	mul.f32 	%f147, %f16, %f146;
	add.s64 	%rd40, %rd37, %rd3;
	shl.b64 	%rd41, %rd40, 2;
	add.s64 	%rd42, %rd1, %rd41;
	st.global.f32 	[%rd42], %f147;
	ld.global.nc.f32 	%f148, [%rd39+4];
	mul.f32 	%f149, %f16, %f148;
	st.global.f32 	[%rd42+4], %f149;
	ld.global.nc.f32 	%f150, [%rd39+8];
	mul.f32 	%f151, %f16, %f150;
	st.global.f32 	[%rd42+8], %f151;
	ld.global.nc.f32 	%f152, [%rd39+12];
	mul.f32 	%f153, %f16, %f152;
	st.global.f32 	[%rd42+12], %f153;
	ld.global.nc.f32 	%f154, [%rd39+16];
	mul.f32 	%f155, %f16, %f154;
	st.global.f32 	[%rd42+16], %f155;
	ld.global.nc.f32 	%f156, [%rd39+20];
	mul.f32 	%f157, %f16, %f156;
	st.global.f32 	[%rd42+20], %f157;
	ld.global.nc.f32 	%f158, [%rd39+24];
	mul.f32 	%f159, %f16, %f158;
	st.global.f32 	[%rd42+24], %f159;
	ld.global.nc.f32 	%f160, [%rd39+28];
	mul.f32 	%f161, %f16, %f160;
	st.global.f32 	[%rd42+28], %f161;
	add.s32 	%r53, %r53, 8;
$L__BB1_22:
	setp.eq.s32 	%p19, %r23, 0;
	@%p19 bra 	$L__BB1_28;
	and.b32  	%r26, %r32, 3;
	setp.lt.u32 	%p20, %r23, 4;
	@%p20 bra 	$L__BB1_25;
	cvt.u64.u32 	%rd43, %r53;
	mul.wide.u32 	%rd44, %r53, 4;
	add.s64 	%rd45, %rd4, %rd44;
	ld.global.nc.f32 	%f162, [%rd45];
	mul.f32 	%f163, %f16, %f162;
	add.s64 	%rd46, %rd43, %rd3;
	shl.b64 	%rd47, %rd46, 2;
	add.s64 	%rd48, %rd1, %rd47;
	st.global.f32 	[%rd48], %f163;
	ld.global.nc.f32 	%f164, [%rd45+4];
	mul.f32 	%f165, %f16, %f164;
	st.global.f32 	[%rd48+4], %f165;
	ld.global.nc.f32 	%f166, [%rd45+8];
	mul.f32 	%f167, %f16, %f166;
	st.global.f32 	[%rd48+8], %f167;
	ld.global.nc.f32 	%f168, [%rd45+12];
	mul.f32 	%f169, %f16, %f168;
	st.global.f32 	[%rd48+12], %f169;
	add.s32 	%r53, %r53, 4;
$L__BB1_25:
	setp.eq.s32 	%p21, %r26, 0;
	@%p21 bra 	$L__BB1_28;
	cvt.u64.u32 	%rd49, %r53;
	add.s64 	%rd50, %rd3, %rd49;
	shl.b64 	%rd51, %rd50, 2;
	add.s64 	%rd60, %rd1, %rd51;
	shl.b64 	%rd52, %rd3, 2;
	mul.wide.u32 	%rd53, %r53, 4;
	add.s64 	%rd54, %rd52, %rd53;
	add.s64 	%rd59, %rd2, %rd54;
	neg.s32 	%r55, %r26;
$L__BB1_27:
	.pragma "nounroll";
	ld.global.nc.f32 	%f170, [%rd59];
	mul.f32 	%f171, %f16, %f170;
	st.global.f32 	[%rd60], %f171;
	add.s64 	%rd60, %rd60, 4;
	add.s64 	%rd59, %rd59, 4;
	add.s32 	%r55, %r55, 1;
	setp.ne.s32 	%p22, %r55, 0;
	@%p22 bra 	$L__BB1_27;
$L__BB1_28:
	ret;

}
	// .globl	_Z24poincare_distance_kernelIfEvPKT_S2_PS0_fiiii
.visible .entry _Z24poincare_distance_kernelIfEvPKT_S2_PS0_fiiii(
	.param .u64 .ptr .align 1 _Z24poincare_distance_kernelIfEvPKT_S2_PS0_fiiii_param_0,
	.param .u64 .ptr .align 1 _Z24poincare_distance_kernelIfEvPKT_S2_PS0_fiiii_param_1,
	.param .u64 .ptr .align 1 _Z24poincare_distance_kernelIfEvPKT_S2_PS0_fiiii_param_2,
	.param .f32 _Z24poincare_distance_kernelIfEvPKT_S2_PS0_fiiii_param_3,
	.param .u32 _Z24poincare_distance_kernelIfEvPKT_S2_PS0_fiiii_param_4,
	.param .u32 _Z24poincare_distance_kernelIfEvPKT_S2_PS0_fiiii_param_5,
	.param .u32 _Z24poincare_distance_kernelIfEvPKT_S2_PS0_fiiii_param_6,
	.param .u32 _Z24poincare_distance_kernelIfEvPKT_S2_PS0_fiiii_param_7
)
{
	.reg .pred 	%p<23>;
	.reg .b32 	%r<57>;
	.reg .b32 	%f<217>;
	.reg .b64 	%rd<51>;

	ld.param.u64 	%rd13, [_Z24poincare_distance_kernelIfEvPKT_S2_PS0_fiiii_param_0];
	ld.param.u64 	%rd14, [_Z24poincare_distance_kernelIfEvPKT_S2_PS0_fiiii_param_1];
	ld.param.u64 	%rd15, [_Z24poincare_distance_kernelIfEvPKT_S2_PS0_fiiii_param_2];
	ld.param.f32 	%f40, [_Z24poincare_distance_kernelIfEvPKT_S2_PS0_fiiii_param_3];
	ld.param.u32 	%r29, [_Z24poincare_distance_kernelIfEvPKT_S2_PS0_fiiii_param_4];
	ld.param.u32 	%r26, [_Z24poincare_distance_kernelIfEvPKT_S2_PS0_fiiii_param_5];
	ld.param.u32 	%r27, [_Z24poincare_distance_kernelIfEvPKT_S2_PS0_fiiii_param_6];
	ld.param.u32 	%r28, [_Z24poincare_distance_kernelIfEvPKT_S2_PS0_fiiii_param_7];
	cvta.to.global.u64 	%rd1, %rd14;
	cvta.to.global.u64 	%rd2, %rd13;
	cvta.to.global.u64 	%rd3, %rd15;
	mov.u32 	%r1, %ctaid.z;
	mov.u32 	%r2, %ctaid.y;
	mov.u32 	%r30, %ctaid.x;
	mov.u32 	%r31, %ntid.x;
	mov.u32 	%r32, %tid.x;
	mad.lo.s32 	%r3, %r30, %r31, %r32;
	setp.ge.s32 	%p1, %r1, %r29;
	setp.ge.s32 	%p2, %r2, %r26;
	or.pred  	%p3, %p1, %p2;
	setp.ge.s32 	%p4, %r3, %r27;
	or.pred  	%p5, %p3, %p4;
	@%p5 bra 	$L__BB2_18;
	mov.u32 	%r51, %tid.y;
	mul.lo.s32 	%r5, %r27, %r26;
	mul.lo.s32 	%r33, %r28, %r1;
	mul.lo.s32 	%r34, %r33, %r5;
	cvt.s64.s32 	%rd16, %r34;
	mul.lo.s32 	%r6, %r27, %r2;
	mul.lo.s32 	%r35, %r6, %r28;
	cvt.s64.s32 	%rd17, %r35;
	add.s64 	%rd4, %rd16, %rd17;
	mul.lo.s32 	%r36, %r28, %r3;
	cvt.s64.s32 	%rd18, %r36;
	add.s64 	%rd5, %rd4, %rd18;
	setp.ge.s32 	%p6, %r51, %r27;
	@%p6 bra 	$L__BB2_18;
	setp.lt.s32 	%p7, %r28, 1;
	add.f32 	%f1, %f40, %f40;
	sqrt.rn.f32 	%f2, %f40;
	add.s32 	%r37, %r6, %r3;
	mad.lo.s32 	%r38, %r5, %r1, %r37;
	mul.lo.s32 	%r7, %r38, %r27;
	mov.u32 	%r8, %ntid.y;
	@%p7 bra 	$L__BB2_16;
	and.b32  	%r9, %r28, 7;
	add.s32 	%r10, %r9, -1;
	and.b32  	%r11, %r28, 3;
	and.b32  	%r12, %r28, 2147483640;
	and.b32  	%r13, %r28, 1;
	neg.s32 	%r14, %r12;
	shl.b64 	%rd21, %rd5, 2;
	add.s64 	%rd22, %rd21, %rd2;
	add.s64 	%rd6, %rd22, 16;
$L__BB2_4:
	setp.lt.u32 	%p12, %r28, 8;
	mul.lo.s32 	%r45, %r51, %r28;
	cvt.s64.s32 	%rd23, %r45;
	add.s64 	%rd7, %rd4, %rd23;
	mov.f32 	%f216, 0f00000000;
	mov.b32 	%r54, 0;
	mov.f32 	%f215, %f216;
	mov.f32 	%f214, %f216;
	@%p12 bra 	$L__BB2_7;
	shl.b64 	%rd24, %rd7, 2;
	add.s64 	%rd25, %rd1, %rd24;
	add.s64 	%rd49, %rd25, 16;
	mov.f32 	%f216, 0f00000000;
	mov.u64 	%rd50, %rd6;
	mov.u32 	%r52, %r14;
$L__BB2_6:
	.pragma "nounroll";
	ld.global.nc.f32 	%f77, [%rd50+-16];
	ld.global.nc.f32 	%f78, [%rd49+-16];
	sub.f32 	%f79, %f77, %f78;
	fma.rn.f32 	%f80, %f77, %f77, %f214;
	fma.rn.f32 	%f81, %f78, %f78, %f215;
	fma.rn.f32 	%f82, %f79, %f79, %f216;
	ld.global.nc.f32 	%f83, [%rd50+-12];
	ld.global.nc.f32 	%f84, [%rd49+-12];
	sub.f32 	%f85, %f83, %f84;
	fma.rn.f32 	%f86, %f83, %f83, %f80;
	fma.rn.f32 	%f87, %f84, %f84, %f81;
	fma.rn.f32 	%f88, %f85, %f85, %f82;
	ld.global.nc.f32 	%f89, [%rd50+-8];
	ld.global.nc.f32 	%f90, [%rd49+-8];
	sub.f32 	%f91, %f89, %f90;
	fma.rn.f32 	%f92, %f89, %f89, %f86;
	fma.rn.f32 	%f93, %f90, %f90, %f87;
	fma.rn.f32 	%f94, %f91, %f91, %f88;
	ld.global.nc.f32 	%f95, [%rd50+-4];
	ld.global.nc.f32 	%f96, [%rd49+-4];
	sub.f32 	%f97, %f95, %f96;
	fma.rn.f32 	%f98, %f95, %f95, %f92;
	fma.rn.f32 	%f99, %f96, %f96, %f93;
	fma.rn.f32 	%f100, %f97, %f97, %f94;
	ld.global.nc.f32 	%f101, [%rd50];
	ld.global.nc.f32 	%f102, [%rd49];
	sub.f32 	%f103, %f101, %f102;
	fma.rn.f32 	%f104, %f101, %f101, %f98;
	fma.rn.f32 	%f105, %f102, %f102, %f99;
	fma.rn.f32 	%f106, %f103, %f103, %f100;
	ld.global.nc.f32 	%f107, [%rd50+4];
	ld.global.nc.f32 	%f108, [%rd49+4];
	sub.f32 	%f109, %f107, %f108;
	fma.rn.f32 	%f110, %f107, %f107, %f104;
	fma.rn.f32 	%f111, %f108, %f108, %f105;
	fma.rn.f32 	%f112, %f109, %f109, %f106;
	ld.global.nc.f32 	%f113, [%rd50+8];
	ld.global.nc.f32 	%f114, [%rd49+8];
	sub.f32 	%f115, %f113, %f114;
	fma.rn.f32 	%f116, %f113, %f113, %f110;
	fma.rn.f32 	%f117, %f114, %f114, %f111;
	fma.rn.f32 	%f118, %f115, %f115, %f112;
	ld.global.nc.f32 	%f119, [%rd50+12];
	ld.global.nc.f32 	%f120, [%rd49+12];
	sub.f32 	%f121, %f119, %f120;
	fma.rn.f32 	%f214, %f119, %f119, %f116;
	fma.rn.f32 	%f215, %f120, %f120, %f117;
	fma.rn.f32 	%f216, %f121, %f121, %f118;
	add.s32 	%r52, %r52, 8;
	add.s64 	%rd50, %rd50, 32;
	add.s64 	%rd49, %rd49, 32;
	setp.ne.s32 	%p13, %r52, 0;
	mov.u32 	%r54, %r12;
	@%p13 bra 	$L__BB2_6;
$L__BB2_7:
	setp.eq.s32 	%p14, %r9, 0;
	@%p14 bra 	$L__BB2_15;
	setp.lt.u32 	%p15, %r10, 3;
	@%p15 bra 	$L__BB2_10;
	cvt.u64.u32 	%rd26, %r54;
	add.s64 	%rd27, %rd5, %rd26;
	shl.b64 	%rd28, %rd27, 2;
	add.s64 	%rd29, %rd2, %rd28;
	ld.global.nc.f32 	%f123, [%rd29];
	add.s64 	%rd30, %rd7, %rd26;
	shl.b64 	%rd31, %rd30, 2;
	add.s64 	%rd32, %rd1, %rd31;
	ld.global.nc.f32 	%f124, [%rd32];
	sub.f32 	%f125, %f123, %f124;
	fma.rn.f32 	%f126, %f123, %f123, %f214;
	fma.rn.f32 	%f127, %f124, %f124, %f215;
	fma.rn.f32 	%f128, %f125, %f125, %f216;
	ld.global.nc.f32 	%f129, [%rd29+4];
	ld.global.nc.f32 	%f130, [%rd32+4];
	sub.f32 	%f131, %f129, %f130;
	fma.rn.f32 	%f132, %f129, %f129, %f126;
	fma.rn.f32 	%f133, %f130, %f130, %f127;
	fma.rn.f32 	%f134, %f131, %f131, %f128;
	ld.global.nc.f32 	%f135, [%rd29+8];
	ld.global.nc.f32 	%f136, [%rd32+8];
	sub.f32 	%f137, %f135, %f136;
	fma.rn.f32 	%f138, %f135, %f135, %f132;
	fma.rn.f32 	%f139, %f136, %f136, %f133;
	fma.rn.f32 	%f140, %f137, %f137, %f134;
	ld.global.nc.f32 	%f141, [%rd29+12];
	ld.global.nc.f32 	%f142, [%rd32+12];
	sub.f32 	%f143, %f141, %f142;
	fma.rn.f32 	%f214, %f141, %f141, %f138;
	fma.rn.f32 	%f215, %f142, %f142, %f139;
	fma.rn.f32 	%f216, %f143, %f143, %f140;
	add.s32 	%r54, %r54, 4;
$L__BB2_10:
	setp.eq.s32 	%p16, %r11, 0;
	@%p16 bra 	$L__BB2_15;
	setp.eq.s32 	%p17, %r11, 1;
	@%p17 bra 	$L__BB2_13;
	cvt.u64.u32 	%rd33, %r54;
	add.s64 	%rd34, %rd5, %rd33;
	shl.b64 	%rd35, %rd34, 2;
	add.s64 	%rd36, %rd2, %rd35;
	ld.global.nc.f32 	%f145, [%rd36];
	add.s64 	%rd37, %rd7, %rd33;
	shl.b64 	%rd38, %rd37, 2;
	add.s64 	%rd39, %rd1, %rd38;
	ld.global.nc.f32 	%f146, [%rd39];
	sub.f32 	%f147, %f145, %f146;
	fma.rn.f32 	%f148, %f145, %f145, %f214;
	fma.rn.f32 	%f149, %f146, %f146, %f215;
	fma.rn.f32 	%f150, %f147, %f147, %f216;
	ld.global.nc.f32 	%f151, [%rd36+4];
	ld.global.nc.f32 	%f152, [%rd39+4];
	sub.f32 	%f153, %f151, %f152;
	fma.rn.f32 	%f214, %f151, %f151, %f148;
	fma.rn.f32 	%f215, %f152, %f152, %f149;
	fma.rn.f32 	%f216, %f153, %f153, %f150;
	add.s32 	%r54, %r54, 2;
$L__BB2_13:
	setp.eq.s32 	%p18, %r13, 0;
	@%p18 bra 	$L__BB2_15;
	cvt.u64.u32 	%rd40, %r54;
	add.s64 	%rd41, %rd5, %rd40;
	shl.b64 	%rd42, %rd41, 2;
	add.s64 	%rd43, %rd2, %rd42;
	ld.global.nc.f32 	%f154, [%rd43];
	add.s64 	%rd44, %rd7, %rd40;
	shl.b64 	%rd45, %rd44, 2;
	add.s64 	%rd46, %rd1, %rd45;
	ld.global.nc.f32 	%f155, [%rd46];
	sub.f32 	%f156, %f154, %f155;
	fma.rn.f32 	%f214, %f154, %f154, %f214;
	fma.rn.f32 	%f215, %f155, %f155, %f215;
	fma.rn.f32 	%f216, %f156, %f156, %f216;
$L__BB2_15:
	mul.f32 	%f157, %f40, %f214;
	mov.f32 	%f158, 0f3F800000;
	sub.f32 	%f159, %f158, %f157;
	mul.f32 	%f160, %f40, %f215;
	sub.f32 	%f161, %f158, %f160;
	mul.f32 	%f162, %f159, %f161;
	max.f32 	%f163, %f162, 0f358637BD;
	mul.f32 	%f164, %f1, %f216;
	div.rn.f32 	%f165, %f164, %f163;
	add.f32 	%f166, %f165, 0f3F800000;
	max.f32 	%f167, %f166, 0f3F800008;
	fma.rn.f32 	%f168, %f167, %f167, 0fBF800000;
	sqrt.rn.f32 	%f169, %f168;
	add.f32 	%f170, %f167, %f169;
	setp.lt.f32 	%p19, %f170, 0f00800000;
	mul.f32 	%f171, %f170, 0f4B000000;
	selp.f32 	%f172, %f171, %f170, %p19;
	selp.f32 	%f173, 0fC1B80000, 0f00000000, %p19;
	mov.b32 	%r46, %f172;
	add.s32 	%r47, %r46, -1059760811;
	and.b32  	%r48, %r47, -8388608;
	sub.s32 	%r49, %r46, %r48;
	mov.b32 	%f174, %r49;
	cvt.rn.f32.s32 	%f175, %r48;
	fma.rn.f32 	%f176, %f175, 0f34000000, %f173;
	add.f32 	%f177, %f174, 0fBF800000;
	fma.rn.f32 	%f178, %f177, 0fBE055027, 0f3E1039F6;
	fma.rn.f32 	%f179, %f178, %f177, 0fBDF8CDCC;
	fma.rn.f32 	%f180, %f179, %f177, 0f3E0F2955;
	fma.rn.f32 	%f181, %f180, %f177, 0fBE2AD8B9;
	fma.rn.f32 	%f182, %f181, %f177, 0f3E4CED0B;
	fma.rn.f32 	%f183, %f182, %f177, 0fBE7FFF22;
	fma.rn.f32 	%f184, %f183, %f177, 0f3EAAAA78;
	fma.rn.f32 	%f185, %f184, %f177, 0fBF000000;
	mul.f32 	%f186, %f177, %f185;
	fma.rn.f32 	%f187, %f186, %f177, %f177;
	fma.rn.f32 	%f188, %f176, 0f3F317218, %f187;
	setp.gt.u32 	%p20, %r46, 2139095039;
	fma.rn.f32 	%f189, %f172, 0f7F800000, 0f7F800000;
	selp.f32 	%f190, %f189, %f188, %p20;
	setp.eq.f32 	%p21, %f172, 0f00000000;
	selp.f32 	%f191, 0fFF800000, %f190, %p21;
	div.rn.f32 	%f192, %f191, %f2;
	add.s32 	%r50, %r51, %r7;
	mul.wide.s32 	%rd47, %r50, 4;
	add.s64 	%rd48, %rd3, %rd47;
	st.global.f32 	[%rd48], %f192;
	add.s32 	%r51, %r51, %r8;
	setp.lt.s32 	%p22, %r51, %r27;
	@%p22 bra 	$L__BB2_4;
	bra.uni 	$L__BB2_18;
$L__BB2_16:
	mul.f32 	%f41, %f40, 0f00000000;
	mov.f32 	%f42, 0f3F800000;
	sub.f32 	%f43, %f42, %f41;
	mul.f32 	%f44, %f43, %f43;
	max.f32 	%f45, %f44, 0f358637BD;
	mul.f32 	%f46, %f1, 0f00000000;
	div.rn.f32 	%f47, %f46, %f45;
	add.f32 	%f48, %f47, 0f3F800000;
	max.f32 	%f49, %f48, 0f3F800008;
	fma.rn.f32 	%f50, %f49, %f49, 0fBF800000;
	sqrt.rn.f32 	%f51, %f50;
	add.f32 	%f52, %f49, %f51;
	setp.lt.f32 	%p8, %f52, 0f00800000;
	mul.f32 	%f53, %f52, 0f4B000000;
	selp.f32 	%f54, %f53, %f52, %p8;
	selp.f32 	%f55, 0fC1B80000, 0f00000000, %p8;
	mov.b32 	%r39, %f54;
	add.s32 	%r40, %r39, -1059760811;
	and.b32  	%r41, %r40, -8388608;
	sub.s32 	%r42, %r39, %r41;
	mov.b32 	%f56, %r42;
	cvt.rn.f32.s32 	%f57, %r41;
	fma.rn.f32 	%f58, %f57, 0f34000000, %f55;
	add.f32 	%f59, %f56, 0fBF800000;
	fma.rn.f32 	%f60, %f59, 0fBE055027, 0f3E1039F6;
	fma.rn.f32 	%f61, %f60, %f59, 0fBDF8CDCC;
	fma.rn.f32 	%f62, %f61, %f59, 0f3E0F2955;
	fma.rn.f32 	%f63, %f62, %f59, 0fBE2AD8B9;
	fma.rn.f32 	%f64, %f63, %f59, 0f3E4CED0B;
	fma.rn.f32 	%f65, %f64, %f59, 0fBE7FFF22;
	fma.rn.f32 	%f66, %f65, %f59, 0f3EAAAA78;
	fma.rn.f32 	%f67, %f66, %f59, 0fBF000000;
	mul.f32 	%f68, %f59, %f67;
	fma.rn.f32 	%f69, %f68, %f59, %f59;
	fma.rn.f32 	%f70, %f58, 0f3F317218, %f69;
	setp.gt.u32 	%p9, %r39, 2139095039;
	fma.rn.f32 	%f71, %f54, 0f7F800000, 0f7F800000;
	selp.f32 	%f72, %f71, %f70, %p9;
	setp.eq.f32 	%p10, %f54, 0f00000000;
	selp.f32 	%f73, 0fFF800000, %f72, %p10;
	div.rn.f32 	%f39, %f73, %f2;
$L__BB2_17:
	add.s32 	%r43, %r51, %r7;
	mul.wide.s32 	%rd19, %r43, 4;
	add.s64 	%rd20, %rd3, %rd19;
	st.global.f32 	[%rd20], %f39;
	add.s32 	%r51, %r51, %r8;
	setp.lt.s32 	%p11, %r51, %r27;
	@%p11 bra 	$L__BB2_17;
$L__BB2_18:
	ret;

}
	// .globl	_Z33fused_hyperbolic_attention_kernelIfEvPKT_S2_S2_PS0_ffbiiii
.visible .entry _Z33fused_hyperbolic_attention_kernelIfEvPKT_S2_S2_PS0_ffbiiii(
	.param .u64 .ptr .align 1 _Z33fused_hyperbolic_attention_kernelIfEvPKT_S2_S2_PS0_ffbiiii_param_0,
	.param .u64 .ptr .align 1 _Z33fused_hyperbolic_attention_kernelIfEvPKT_S2_S2_PS0_ffbiiii_param_1,
	.param .u64 .ptr .align 1 _Z33fused_hyperbolic_attention_kernelIfEvPKT_S2_S2_PS0_ffbiiii_param_2,
	.param .u64 .ptr .align 1 _Z33fused_hyperbolic_attention_kernelIfEvPKT_S2_S2_PS0_ffbiiii_param_3,
	.param .f32 _Z33fused_hyperbolic_attention_kernelIfEvPKT_S2_S2_PS0_ffbiiii_param_4,
	.param .f32 _Z33fused_hyperbolic_attention_kernelIfEvPKT_S2_S2_PS0_ffbiiii_param_5,
	.param .u8 _Z33fused_hyperbolic_attention_kernelIfEvPKT_S2_S2_PS0_ffbiiii_param_6,
	.param .u32 _Z33fused_hyperbolic_attention_kernelIfEvPKT_S2_S2_PS0_ffbiiii_param_7,
	.param .u32 _Z33fused_hyperbolic_attention_kernelIfEvPKT_S2_S2_PS0_ffbiiii_param_8,
	.param .u32 _Z33fused_hyperbolic_attention_kernelIfEvPKT_S2_S2_PS0_ffbiiii_param_9,
	.param .u32 _Z33fused_hyperbolic_attention_kernelIfEvPKT_S2_S2_PS0_ffbiiii_param_10
)
{
	.reg .pred 	%p<75>;
	.reg .b16 	%rs<3>;
	.reg .b32 	%r<258>;
	.reg .b32 	%f<570>;
	.reg .b64 	%rd<174>;

	ld.param.u64 	%rd10, [_Z33fused_hyperbolic_attention_kernelIfEvPKT_S2_S2_PS0_ffbiiii_param_0];
	ld.param.u64 	%rd12, [_Z33fused_hyperbolic_attention_kernelIfEvPKT_S2_S2_PS0_ffbiiii_param_2];
	ld.param.u64 	%rd13, [_Z33fused_hyperbolic_attention_kernelIfEvPKT_S2_S2_PS0_ffbiiii_param_3];
	ld.param.f32 	%f93, [_Z33fused_hyperbolic_attention_kernelIfEvPKT_S2_S2_PS0_ffbiiii_param_4];
	ld.param.f32 	%f94, [_Z33fused_hyperbolic_attention_kernelIfEvPKT_S2_S2_PS0_ffbiiii_param_5];
	ld.param.u32 	%r114, [_Z33fused_hyperbolic_attention_kernelIfEvPKT_S2_S2_PS0_ffbiiii_param_7];
	ld.param.u32 	%r111, [_Z33fused_hyperbolic_attention_kernelIfEvPKT_S2_S2_PS0_ffbiiii_param_8];
	ld.param.u32 	%r112, [_Z33fused_hyperbolic_attention_kernelIfEvPKT_S2_S2_PS0_ffbiiii_param_9];
	ld.param.u32 	%r113, [_Z33fused_hyperbolic_attention_kernelIfEvPKT_S2_S2_PS0_ffbiiii_param_10];
	cvta.to.global.u64 	%rd1, %rd12;
	cvta.to.global.u64 	%rd2, %rd13;
	mov.u32 	%r1, %ctaid.z;
	mov.u32 	%r2, %ctaid.y;
	mov.u32 	%r3, %ctaid.x;
	setp.ge.s32 	%p1, %r1, %r114;
	setp.ge.s32 	%p2, %r2, %r111;
	or.pred  	%p3, %p1, %p2;
	setp.ge.s32 	%p4, %r3, %r112;
	or.pred  	%p5, %p3, %p4;
	@%p5 bra 	$L__BB3_75;
	cvta.to.global.u64 	%rd14, %rd10;
	mov.u32 	%r235, %tid.x;
	mul.lo.s32 	%r115, %r111, %r1;
	mul.lo.s32 	%r116, %r115, %r112;
	mul.lo.s32 	%r117, %r116, %r113;
	cvt.s64.s32 	%rd15, %r117;
	mul.lo.s32 	%r118, %r112, %r2;
	mul.lo.s32 	%r119, %r118, %r113;
	cvt.s64.s32 	%rd16, %r119;
	add.s64 	%rd3, %rd15, %rd16;
	mul.lo.s32 	%r120, %r113, %r3;
	cvt.s64.s32 	%rd4, %r120;
	add.s64 	%rd5, %rd3, %rd4;
	shl.b64 	%rd17, %rd5, 2;
	add.s64 	%rd6, %rd14, %rd17;
	setp.ge.s32 	%p6, %r235, %r113;
	mov.f32 	%f519, 0f00000000;
	@%p6 bra 	$L__BB3_4;
	mov.f32 	%f519, 0f00000000;
	mov.u32 	%r5, %ntid.x;
	mov.u32 	%r221, %r235;
$L__BB3_3:
	mul.wide.s32 	%rd18, %r221, 4;
	add.s64 	%rd19, %rd6, %rd18;
	ld.global.nc.f32 	%f97, [%rd19];
	fma.rn.f32 	%f519, %f97, %f97, %f519;
	add.s32 	%r221, %r221, %r5;
	setp.lt.s32 	%p7, %r221, %r113;
	@%p7 bra 	$L__BB3_3;
$L__BB3_4:
	mov.b32 	%r121, %f519;
	shfl.sync.down.b32	%r122|%p8, %r121, 16, 31, -1;
	mov.b32 	%f98, %r122;
	add.f32 	%f99, %f519, %f98;
	mov.b32 	%r123, %f99;
	shfl.sync.down.b32	%r124|%p9, %r123, 8, 31, -1;
	mov.b32 	%f100, %r124;
	add.f32 	%f101, %f99, %f100;
	mov.b32 	%r125, %f101;
	shfl.sync.down.b32	%r126|%p10, %r125, 4, 31, -1;
	mov.b32 	%f102, %r126;
	add.f32 	%f103, %f101, %f102;
	mov.b32 	%r127, %f103;
	shfl.sync.down.b32	%r128|%p11, %r127, 2, 31, -1;
	mov.b32 	%f104, %r128;
	add.f32 	%f105, %f103, %f104;
	mov.b32 	%r129, %f105;
	shfl.sync.down.b32	%r130|%p12, %r129, 1, 31, -1;
	mov.b32 	%f106, %r130;
	add.f32 	%f4, %f105, %f106;
	setp.ne.s32 	%p13, %r235, 0;
	shl.b32 	%r131, %r113, 2;
	mov.u32 	%r132, smem;
	add.s32 	%r8, %r132, %r131;
	@%p13 bra 	$L__BB3_6;
	st.shared.f32 	[%r8], %f4;
$L__BB3_6:
	setp.ge.s32 	%p14, %r235, %r113;
	bar.sync 	0;
	ld.shared.f32 	%f107, [%r8];
	add.f32 	%f108, %f107, 0f358637BD;
	sqrt.rn.f32 	%f109, %f108;
	sqrt.rn.f32 	%f5, %f93;
	min.f32 	%f110, %f109, 0f40A00000;
	mul.f32 	%f111, %f5, %f110;
	min.f32 	%f112, %f111, 0f41700000;
	abs.f32 	%f113, %f112;
	mul.f32 	%f114, %f113, 0f4038AA3B;
	ex2.approx.ftz.f32 	%f115, %f114;
	add.f32 	%f116, %f115, 0f3F800000;
	rcp.approx.ftz.f32 	%f117, %f116;
	fma.rn.f32 	%f118, %f117, 0fC0000000, 0f3F800000;
	setp.ge.f32 	%p15, %f113, 0f41102CB4;
	selp.f32 	%f119, 0f3F800000, %f118, %p15;
	copysign.f32 	%f120, %f112, %f119;
	mul.f32 	%f121, %f112, %f112;
	fma.rn.f32 	%f122, %f121, 0f3C80F082, 0fBD563CAE;
	fma.rn.f32 	%f123, %f122, %f121, 0f3E085941;
	fma.rn.f32 	%f124, %f123, %f121, 0fBEAAA9ED;
	fma.rn.f32 	%f125, %f124, %f121, 0f00000000;
	fma.rn.f32 	%f126, %f125, %f112, %f112;
	setp.ge.f32 	%p16, %f113, 0f3F19999A;
	selp.f32 	%f127, %f120, %f126, %p16;
	add.f32 	%f128, %f111, 0f358637BD;
	div.rn.f32 	%f6, %f127, %f128;
	@%p14 bra 	$L__BB3_9;
	mov.u32 	%r9, %ntid.x;
	mov.u32 	%r222, %r235;
$L__BB3_8:
	mul.wide.s32 	%rd20, %r222, 4;
	add.s64 	%rd21, %rd6, %rd20;
	ld.global.nc.f32 	%f129, [%rd21];
	mul.f32 	%f130, %f6, %f129;
	shl.b32 	%r133, %r222, 2;
	add.s32 	%r135, %r132, %r133;
	st.shared.f32 	[%r135], %f130;
	add.s32 	%r222, %r222, %r9;
	setp.lt.s32 	%p17, %r222, %r113;
	@%p17 bra 	$L__BB3_8;
$L__BB3_9:
	bar.sync 	0;
	setp.ge.u32 	%p18, %r235, %r112;
	mov.f32 	%f558, 0fFF800000;
	@%p18 bra 	$L__BB3_42;
	add.f32 	%f7, %f93, %f93;
	neg.f32 	%f8, %f94;
	add.s32 	%r12, %r113, -1;
	and.b32  	%r13, %r113, 15;
	and.b32  	%r14, %r113, 7;
	and.b32  	%r15, %r113, 3;
	and.b32  	%r16, %r113, 2147483632;
	and.b32  	%r17, %r113, 2147483640;
	mov.f32 	%f558, 0fFF800000;
	mov.u32 	%r223, %r235;
$L__BB3_11:
	ld.param.s8 	%rs2, [_Z33fused_hyperbolic_attention_kernelIfEvPKT_S2_S2_PS0_ffbiiii_param_6];
	setp.eq.s16 	%p19, %rs2, 0;
	setp.le.s32 	%p20, %r223, %r3;
	or.pred  	%p21, %p19, %p20;
	@%p21 bra 	$L__BB3_13;
	shl.b32 	%r174, %r223, 2;
	add.s32 	%r175, %r8, %r174;
	mov.b32 	%r176, -8388608;
	st.shared.u32 	[%r175+4], %r176;
	bra.uni 	$L__BB3_41;
$L__BB3_13:
	ld.param.u64 	%rd173, [_Z33fused_hyperbolic_attention_kernelIfEvPKT_S2_S2_PS0_ffbiiii_param_1];
	setp.lt.s32 	%p22, %r113, 1;
	mul.lo.s32 	%r136, %r223, %r113;
	cvt.s64.s32 	%rd22, %r136;
	add.s64 	%rd23, %rd3, %rd22;
	cvta.to.global.u64 	%rd24, %rd173;
	shl.b64 	%rd25, %rd23, 2;
	add.s64 	%rd7, %rd24, %rd25;
	mov.f32 	%f536, 0f00000000;
	mov.f32 	%f537, 0f358637BD;
	@%p22 bra 	$L__BB3_28;
	setp.lt.u32 	%p23, %r12, 15;
	mov.f32 	%f536, 0f00000000;
	mov.b32 	%r226, 0;
	mov.f32 	%f535, %f536;
	@%p23 bra 	$L__BB3_17;
	mov.f32 	%f536, 0f00000000;
	mov.b32 	%r224, 0;
$L__BB3_16:
	.pragma "nounroll";
	mul.wide.u32 	%rd26, %r224, 4;
	add.s64 	%rd27, %rd7, %rd26;
	ld.global.nc.f32 	%f138, [%rd27];
	fma.rn.f32 	%f139, %f138, %f138, %f535;
	shl.b32 	%r139, %r224, 2;
	mov.u32 	%r140, smem;
	add.s32 	%r141, %r140, %r139;
	ld.shared.v4.f32 	{%f140, %f141, %f142, %f143}, [%r141];
	fma.rn.f32 	%f144, %f140, %f140, %f536;
	ld.global.nc.f32 	%f145, [%rd27+4];
	fma.rn.f32 	%f146, %f145, %f145, %f139;
	fma.rn.f32 	%f147, %f141, %f141, %f144;
	ld.global.nc.f32 	%f148, [%rd27+8];
	fma.rn.f32 	%f149, %f148, %f148, %f146;
	fma.rn.f32 	%f150, %f142, %f142, %f147;
	ld.global.nc.f32 	%f151, [%rd27+12];
	fma.rn.f32 	%f152, %f151, %f151, %f149;
	fma.rn.f32 	%f153, %f143, %f143, %f150;
	ld.global.nc.f32 	%f154, [%rd27+16];
	fma.rn.f32 	%f155, %f154, %f154, %f152;
	ld.shared.v4.f32 	{%f156, %f157, %f158, %f159}, [%r141+16];
	fma.rn.f32 	%f160, %f156, %f156, %f153;
	ld.global.nc.f32 	%f161, [%rd27+20];
	fma.rn.f32 	%f162, %f161, %f161, %f155;
	fma.rn.f32 	%f163, %f157, %f157, %f160;
	ld.global.nc.f32 	%f164, [%rd27+24];
	fma.rn.f32 	%f165, %f164, %f164, %f162;
	fma.rn.f32 	%f166, %f158, %f158, %f163;
	ld.global.nc.f32 	%f167, [%rd27+28];
	fma.rn.f32 	%f168, %f167, %f167, %f165;
	fma.rn.f32 	%f169, %f159, %f159, %f166;
	ld.global.nc.f32 	%f170, [%rd27+32];
	fma.rn.f32 	%f171, %f170, %f170, %f168;
	ld.shared.v4.f32 	{%f172, %f173, %f174, %f175}, [%r141+32];
	fma.rn.f32 	%f176, %f172, %f172, %f169;
	ld.global.nc.f32 	%f177, [%rd27+36];
	fma.rn.f32 	%f178, %f177, %f177, %f171;
	fma.rn.f32 	%f179, %f173, %f173, %f176;
	ld.global.nc.f32 	%f180, [%rd27+40];
	fma.rn.f32 	%f181, %f180, %f180, %f178;
	fma.rn.f32 	%f182, %f174, %f174, %f179;
	ld.global.nc.f32 	%f183, [%rd27+44];
	fma.rn.f32 	%f184, %f183, %f183, %f181;
	fma.rn.f32 	%f185, %f175, %f175, %f182;
	ld.global.nc.f32 	%f186, [%rd27+48];
	fma.rn.f32 	%f187, %f186, %f186, %f184;
	ld.shared.v4.f32 	{%f188, %f189, %f190, %f191}, [%r141+48];
	fma.rn.f32 	%f192, %f188, %f188, %f185;
	ld.global.nc.f32 	%f193, [%rd27+52];
	fma.rn.f32 	%f194, %f193, %f193, %f187;
	fma.rn.f32 	%f195, %f189, %f189, %f192;
	ld.global.nc.f32 	%f196, [%rd27+56];
	fma.rn.f32 	%f197, %f196, %f196, %f194;
	fma.rn.f32 	%f198, %f190, %f190, %f195;
	ld.global.nc.f32 	%f199, [%rd27+60];
	fma.rn.f32 	%f535, %f199, %f199, %f197;
	fma.rn.f32 	%f536, %f191, %f191, %f198;
	add.s32 	%r224, %r224, 16;
	setp.ne.s32 	%p24, %r224, %r16;
	mov.u32 	%r226, %r16;
	@%p24 bra 	$L__BB3_16;
$L__BB3_17:
	setp.eq.s32 	%p25, %r13, 0;
	@%p25 bra 	$L__BB3_27;
	add.s32 	%r142, %r13, -1;
	setp.lt.u32 	%p26, %r142, 7;
	@%p26 bra 	$L__BB3_20;
	mul.wide.u32 	%rd28, %r226, 4;
	add.s64 	%rd29, %rd7, %rd28;
	ld.global.nc.f32 	%f201, [%rd29];
	fma.rn.f32 	%f202, %f201, %f201, %f535;
	shl.b32 	%r143, %r226, 2;
	mov.u32 	%r144, smem;
	add.s32 	%r145, %r144, %r143;
	ld.shared.f32 	%f203, [%r145];
	fma.rn.f32 	%f204, %f203, %f203, %f536;
	ld.global.nc.f32 	%f205, [%rd29+4];
	fma.rn.f32 	%f206, %f205, %f205, %f202;
	ld.shared.f32 	%f207, [%r145+4];
	fma.rn.f32 	%f208, %f207, %f207, %f204;
	ld.global.nc.f32 	%f209, [%rd29+8];
	fma.rn.f32 	%f210, %f209, %f209, %f206;
	ld.shared.f32 	%f211, [%r145+8];
	fma.rn.f32 	%f212, %f211, %f211, %f208;
	ld.global.nc.f32 	%f213, [%rd29+12];
	fma.rn.f32 	%f214, %f213, %f213, %f210;
	ld.shared.f32 	%f215, [%r145+12];
	fma.rn.f32 	%f216, %f215, %f215, %f212;
	ld.global.nc.f32 	%f217, [%rd29+16];
	fma.rn.f32 	%f218, %f217, %f217, %f214;
	ld.shared.f32 	%f219, [%r145+16];
	fma.rn.f32 	%f220, %f219, %f219, %f216;
	ld.global.nc.f32 	%f221, [%rd29+20];
	fma.rn.f32 	%f222, %f221, %f221, %f218;
	ld.shared.f32 	%f223, [%r145+20];
	fma.rn.f32 	%f224, %f223, %f223, %f220;
	ld.global.nc.f32 	%f225, [%rd29+24];
	fma.rn.f32 	%f226, %f225, %f225, %f222;
	ld.shared.f32 	%f227, [%r145+24];
	fma.rn.f32 	%f228, %f227, %f227, %f224;
	ld.global.nc.f32 	%f229, [%rd29+28];
	fma.rn.f32 	%f535, %f229, %f229, %f226;
	ld.shared.f32 	%f230, [%r145+28];
	fma.rn.f32 	%f536, %f230, %f230, %f228;
	add.s32 	%r226, %r226, 8;
$L__BB3_20:
	setp.eq.s32 	%p27, %r14, 0;
	@%p27 bra 	$L__BB3_27;
	add.s32 	%r146, %r14, -1;
	setp.lt.u32 	%p28, %r146, 3;
	@%p28 bra 	$L__BB3_23;
	mul.wide.u32 	%rd30, %r226, 4;
	add.s64 	%rd31, %rd7, %rd30;
	ld.global.nc.f32 	%f232, [%rd31];
	fma.rn.f32 	%f233, %f232, %f232, %f535;
	shl.b32 	%r147, %r226, 2;
	mov.u32 	%r148, smem;
	add.s32 	%r149, %r148, %r147;
	ld.shared.f32 	%f234, [%r149];
	fma.rn.f32 	%f235, %f234, %f234, %f536;
	ld.global.nc.f32 	%f236, [%rd31+4];
	fma.rn.f32 	%f237, %f236, %f236, %f233;
	ld.shared.f32 	%f238, [%r149+4];
	fma.rn.f32 	%f239, %f238, %f238, %f235;
	ld.global.nc.f32 	%f240, [%rd31+8];
	fma.rn.f32 	%f241, %f240, %f240, %f237;
	ld.shared.f32 	%f242, [%r149+8];
	fma.rn.f32 	%f243, %f242, %f242, %f239;
	ld.global.nc.f32 	%f244, [%rd31+12];
	fma.rn.f32 	%f535, %f244, %f244, %f241;
	ld.shared.f32 	%f245, [%r149+12];
	fma.rn.f32 	%f536, %f245, %f245, %f243;
	add.s32 	%r226, %r226, 4;
$L__BB3_23:
	setp.eq.s32 	%p29, %r15, 0;
	@%p29 bra 	$L__BB3_27;
	setp.eq.s32 	%p30, %r15, 1;
	mul.wide.u32 	%rd32, %r226, 4;
	add.s64 	%rd8, %rd7, %rd32;
	ld.global.nc.f32 	%f246, [%rd8];
	fma.rn.f32 	%f535, %f246, %f246, %f535;
	shl.b32 	%r150, %r226, 2;
	mov.u32 	%r151, smem;
	add.s32 	%r26, %r151, %r150;
	ld.shared.f32 	%f247, [%r26];
	fma.rn.f32 	%f536, %f247, %f247, %f536;
	@%p30 bra 	$L__BB3_27;
	setp.eq.s32 	%p31, %r15, 2;
	ld.global.nc.f32 	%f248, [%rd8+4];
	fma.rn.f32 	%f535, %f248, %f248, %f535;
	ld.shared.f32 	%f249, [%r26+4];
	fma.rn.f32 	%f536, %f249, %f249, %f536;
	@%p31 bra 	$L__BB3_27;
	ld.global.nc.f32 	%f250, [%rd8+8];
	fma.rn.f32 	%f535, %f250, %f250, %f535;
	ld.shared.f32 	%f251, [%r26+8];
	fma.rn.f32 	%f536, %f251, %f251, %f536;
$L__BB3_27:
	add.f32 	%f537, %f535, 0f358637BD;
$L__BB3_28:
	setp.lt.s32 	%p32, %r113, 1;
	sqrt.rn.f32 	%f253, %f537;
	min.f32 	%f254, %f253, 0f40A00000;
	mul.f32 	%f255, %f5, %f254;
	min.f32 	%f256, %f255, 0f41700000;
	abs.f32 	%f257, %f256;
	mul.f32 	%f258, %f257, 0f4038AA3B;
	ex2.approx.ftz.f32 	%f259, %f258;
	add.f32 	%f260, %f259, 0f3F800000;
	rcp.approx.ftz.f32 	%f261, %f260;
	fma.rn.f32 	%f262, %f261, 0fC0000000, 0f3F800000;
	setp.ge.f32 	%p33, %f257, 0f41102CB4;
	selp.f32 	%f263, 0f3F800000, %f262, %p33;
	copysign.f32 	%f264, %f256, %f263;
	mul.f32 	%f265, %f256, %f256;
	fma.rn.f32 	%f266, %f265, 0f3C80F082, 0fBD563CAE;
	fma.rn.f32 	%f267, %f266, %f265, 0f3E085941;
	fma.rn.f32 	%f268, %f267, %f265, 0fBEAAA9ED;
	fma.rn.f32 	%f269, %f268, %f265, 0f00000000;
	fma.rn.f32 	%f270, %f269, %f256, %f256;
	setp.ge.f32 	%p34, %f257, 0f3F19999A;
	selp.f32 	%f271, %f264, %f270, %p34;
	add.f32 	%f272, %f255, 0f358637BD;
	div.rn.f32 	%f41, %f271, %f272;
	mov.f32 	%f553, 0f00000000;
	mov.f32 	%f554, %f553;
	@%p32 bra 	$L__BB3_40;
	setp.lt.u32 	%p35, %r12, 7;
	mov.f32 	%f554, 0f00000000;
	mov.b32 	%r230, 0;
	mov.f32 	%f553, %f554;
	@%p35 bra 	$L__BB3_32;
	mov.f32 	%f554, 0f00000000;
	mov.b32 	%r228, 0;
$L__BB3_31:
	.pragma "nounroll";
	mul.wide.u32 	%rd33, %r228, 4;
	add.s64 	%rd34, %rd7, %rd33;
	ld.global.nc.f32 	%f276, [%rd34];
	mul.f32 	%f277, %f41, %f276;
	shl.b32 	%r154, %r228, 2;
	mov.u32 	%r155, smem;
	add.s32 	%r156, %r155, %r154;
	ld.shared.v4.f32 	{%f278, %f279, %f280, %f281}, [%r156];
	sub.f32 	%f282, %f278, %f277;
	fma.rn.f32 	%f283, %f282, %f282, %f553;
	fma.rn.f32 	%f284, %f277, %f277, %f554;
	ld.global.nc.f32 	%f285, [%rd34+4];
	mul.f32 	%f286, %f41, %f285;
	sub.f32 	%f287, %f279, %f286;
	fma.rn.f32 	%f288, %f287, %f287, %f283;
	fma.rn.f32 	%f289, %f286, %f286, %f284;
	ld.global.nc.f32 	%f290, [%rd34+8];
	mul.f32 	%f291, %f41, %f290;
	sub.f32 	%f292, %f280, %f291;
	fma.rn.f32 	%f293, %f292, %f292, %f288;
	fma.rn.f32 	%f294, %f291, %f291, %f289;
	ld.global.nc.f32 	%f295, [%rd34+12];
	mul.f32 	%f296, %f41, %f295;
	sub.f32 	%f297, %f281, %f296;
	fma.rn.f32 	%f298, %f297, %f297, %f293;
	fma.rn.f32 	%f299, %f296, %f296, %f294;
	ld.global.nc.f32 	%f300, [%rd34+16];
	mul.f32 	%f301, %f41, %f300;
	ld.shared.v4.f32 	{%f302, %f303, %f304, %f305}, [%r156+16];
	sub.f32 	%f306, %f302, %f301;
	fma.rn.f32 	%f307, %f306, %f306, %f298;
	fma.rn.f32 	%f308, %f301, %f301, %f299;
	ld.global.nc.f32 	%f309, [%rd34+20];
	mul.f32 	%f310, %f41, %f309;
	sub.f32 	%f311, %f303, %f310;
	fma.rn.f32 	%f312, %f311, %f311, %f307;
	fma.rn.f32 	%f313, %f310, %f310, %f308;
	ld.global.nc.f32 	%f314, [%rd34+24];
	mul.f32 	%f315, %f41, %f314;
	sub.f32 	%f316, %f304, %f315;
	fma.rn.f32 	%f317, %f316, %f316, %f312;
	fma.rn.f32 	%f318, %f315, %f315, %f313;
	ld.global.nc.f32 	%f319, [%rd34+28];
	mul.f32 	%f320, %f41, %f319;
	sub.f32 	%f321, %f305, %f320;
	fma.rn.f32 	%f553, %f321, %f321, %f317;
	fma.rn.f32 	%f554, %f320, %f320, %f318;
	add.s32 	%r228, %r228, 8;
	setp.ne.s32 	%p36, %r228, %r17;
	mov.u32 	%r230, %r17;
	@%p36 bra 	$L__BB3_31;
$L__BB3_32:
	setp.eq.s32 	%p37, %r14, 0;
	@%p37 bra 	$L__BB3_40;
	add.s32 	%r157, %r14, -1;
	setp.lt.u32 	%p38, %r157, 3;
	@%p38 bra 	$L__BB3_35;
	mul.wide.u32 	%rd35, %r230, 4;
	add.s64 	%rd36, %rd7, %rd35;
	ld.global.nc.f32 	%f323, [%rd36];
	mul.f32 	%f324, %f41, %f323;
	shl.b32 	%r158, %r230, 2;
	mov.u32 	%r159, smem;
	add.s32 	%r160, %r159, %r158;
	ld.shared.f32 	%f325, [%r160];
	sub.f32 	%f326, %f325, %f324;
	fma.rn.f32 	%f327, %f326, %f326, %f553;
	fma.rn.f32 	%f328, %f324, %f324, %f554;
	ld.global.nc.f32 	%f329, [%rd36+4];
	mul.f32 	%f330, %f41, %f329;
	ld.shared.f32 	%f331, [%r160+4];
	sub.f32 	%f332, %f331, %f330;
	fma.rn.f32 	%f333, %f332, %f332, %f327;
	fma.rn.f32 	%f334, %f330, %f330, %f328;
	ld.global.nc.f32 	%f335, [%rd36+8];
	mul.f32 	%f336, %f41, %f335;
	ld.shared.f32 	%f337, [%r160+8];
	sub.f32 	%f338, %f337, %f336;
	fma.rn.f32 	%f339, %f338, %f338, %f333;
	fma.rn.f32 	%f340, %f336, %f336, %f334;
	ld.global.nc.f32 	%f341, [%rd36+12];
	mul.f32 	%f342, %f41, %f341;
	ld.shared.f32 	%f343, [%r160+12];
	sub.f32 	%f344, %f343, %f342;
	fma.rn.f32 	%f553, %f344, %f344, %f339;
	fma.rn.f32 	%f554, %f342, %f342, %f340;
	add.s32 	%r230, %r230, 4;
$L__BB3_35:
	setp.eq.s32 	%p39, %r15, 0;
	@%p39 bra 	$L__BB3_40;
	setp.eq.s32 	%p40, %r15, 1;
	@%p40 bra 	$L__BB3_38;
	mul.wide.u32 	%rd37, %r230, 4;
	add.s64 	%rd38, %rd7, %rd37;
	ld.global.nc.f32 	%f346, [%rd38];
	mul.f32 	%f347, %f41, %f346;
	shl.b32 	%r161, %r230, 2;
	mov.u32 	%r162, smem;
	add.s32 	%r163, %r162, %r161;
	ld.shared.f32 	%f348, [%r163];
	sub.f32 	%f349, %f348, %f347;
	fma.rn.f32 	%f350, %f349, %f349, %f553;
	fma.rn.f32 	%f351, %f347, %f347, %f554;
	ld.global.nc.f32 	%f352, [%rd38+4];
	mul.f32 	%f353, %f41, %f352;
	ld.shared.f32 	%f354, [%r163+4];
	sub.f32 	%f355, %f354, %f353;
	fma.rn.f32 	%f553, %f355, %f355, %f350;
	fma.rn.f32 	%f554, %f353, %f353, %f351;
	add.s32 	%r230, %r230, 2;
$L__BB3_38:
	and.b32  	%r164, %r113, 1;
	setp.eq.b32 	%p41, %r164, 1;
	not.pred 	%p42, %p41;
	@%p42 bra 	$L__BB3_40;
	mul.wide.u32 	%rd39, %r230, 4;
	add.s64 	%rd40, %rd7, %rd39;
	ld.global.nc.f32 	%f356, [%rd40];
	mul.f32 	%f357, %f41, %f356;
	shl.b32 	%r165, %r230, 2;
	mov.u32 	%r166, smem;
	add.s32 	%r167, %r166, %r165;
	ld.shared.f32 	%f358, [%r167];
	sub.f32 	%f359, %f358, %f357;
	fma.rn.f32 	%f553, %f359, %f359, %f553;
	fma.rn.f32 	%f554, %f357, %f357, %f554;
$L__BB3_40:
	mul.f32 	%f360, %f93, %f536;
	mov.f32 	%f361, 0f3F800000;
	sub.f32 	%f362, %f361, %f360;
	mul.f32 	%f363, %f93, %f554;
	sub.f32 	%f364, %f361, %f363;
	mul.f32 	%f365, %f362, %f364;
	max.f32 	%f366, %f365, 0f358637BD;
	mul.f32 	%f367, %f7, %f553;
	div.rn.f32 	%f368, %f367, %f366;
	add.f32 	%f369, %f368, 0f3F800000;
	max.f32 	%f370, %f369, 0f3F800008;
	fma.rn.f32 	%f371, %f370, %f370, 0fBF800000;
	sqrt.rn.f32 	%f372, %f371;
	add.f32 	%f373, %f370, %f372;
	setp.lt.f32 	%p43, %f373, 0f00800000;
	mul.f32 	%f374, %f373, 0f4B000000;
	selp.f32 	%f375, %f374, %f373, %p43;
	selp.f32 	%f376, 0fC1B80000, 0f00000000, %p43;
	mov.b32 	%r168, %f375;
	add.s32 	%r169, %r168, -1059760811;
	and.b32  	%r170, %r169, -8388608;
	sub.s32 	%r171, %r168, %r170;
	mov.b32 	%f377, %r171;
	cvt.rn.f32.s32 	%f378, %r170;
	fma.rn.f32 	%f379, %f378, 0f34000000, %f376;
	add.f32 	%f380, %f377, 0fBF800000;
	fma.rn.f32 	%f381, %f380, 0fBE055027, 0f3E1039F6;
	fma.rn.f32 	%f382, %f381, %f380, 0fBDF8CDCC;
	fma.rn.f32 	%f383, %f382, %f380, 0f3E0F2955;
	fma.rn.f32 	%f384, %f383, %f380, 0fBE2AD8B9;
	fma.rn.f32 	%f385, %f384, %f380, 0f3E4CED0B;
	fma.rn.f32 	%f386, %f385, %f380, 0fBE7FFF22;
	fma.rn.f32 	%f387, %f386, %f380, 0f3EAAAA78;
	fma.rn.f32 	%f388, %f387, %f380, 0fBF000000;
	mul.f32 	%f389, %f380, %f388;
	fma.rn.f32 	%f390, %f389, %f380, %f380;
	fma.rn.f32 	%f391, %f379, 0f3F317218, %f390;
	setp.gt.u32 	%p44, %r168, 2139095039;
	fma.rn.f32 	%f392, %f375, 0f7F800000, 0f7F800000;
	selp.f32 	%f393, %f392, %f391, %p44;
	setp.eq.f32 	%p45, %f375, 0f00000000;
	selp.f32 	%f394, 0fFF800000, %f393, %p45;
	div.rn.f32 	%f395, %f394, %f5;
	mul.f32 	%f396, %f395, %f8;
	shl.b32 	%r172, %r223, 2;
	add.s32 	%r173, %r8, %r172;
	st.shared.f32 	[%r173+4], %f396;
	max.f32 	%f558, %f558, %f396;
$L__BB3_41:
	mov.u32 	%r177, %ntid.x;
	add.s32 	%r223, %r223, %r177;
	setp.lt.s32 	%p46, %r223, %r112;
	@%p46 bra 	$L__BB3_11;
$L__BB3_42:
	bar.sync 	0;
	mov.u32 	%r35, %ntid.x;
	setp.lt.u32 	%p47, %r35, 2;
	@%p47 bra 	$L__BB3_47;
	mov.u32 	%r232, %r35;
$L__BB3_44:
	shr.u32 	%r37, %r232, 1;
	setp.ge.u32 	%p48, %r235, %r37;
	@%p48 bra 	$L__BB3_46;
	mov.b32 	%r178, %f558;
	shfl.sync.down.b32	%r179|%p49, %r178, %r37, 31, -1;
	mov.b32 	%f397, %r179;
	max.f32 	%f558, %f558, %f397;
$L__BB3_46:
	setp.gt.u32 	%p50, %r232, 3;
	mov.u32 	%r232, %r37;
	@%p50 bra 	$L__BB3_44;
$L__BB3_47:
	setp.ne.s32 	%p51, %r235, 0;
	@%p51 bra 	$L__BB3_49;
	st.shared.f32 	[%r8], %f558;
$L__BB3_49:
	setp.ge.u32 	%p52, %r235, %r112;
	bar.sync 	0;
	mov.f32 	%f561, 0f00000000;
	@%p52 bra 	$L__BB3_52;
	ld.shared.f32 	%f73, [%r8];
	mov.f32 	%f561, 0f00000000;
	mov.u32 	%r233, %r235;
$L__BB3_51:
	shl.b32 	%r180, %r233, 2;
	add.s32 	%r181, %r8, %r180;
	ld.shared.f32 	%f400, [%r181+4];
	sub.f32 	%f401, %f400, %f73;
	fma.rn.f32 	%f402, %f401, 0f3BBB989D, 0f3F000000;
	cvt.sat.f32.f32 	%f403, %f402;
	mov.f32 	%f404, 0f4B400001;
	mov.f32 	%f405, 0f437C0000;
	fma.rm.f32 	%f406, %f403, %f405, %f404;
	add.f32 	%f407, %f406, 0fCB40007F;
	neg.f32 	%f408, %f407;
	fma.rn.f32 	%f409, %f401, 0f3FB8AA3B, %f408;
	fma.rn.f32 	%f410, %f401, 0f32A57060, %f409;
	mov.b32 	%r182, %f406;
	shl.b32 	%r183, %r182, 23;
	mov.b32 	%f411, %r183;
	ex2.approx.ftz.f32 	%f412, %f410;
	mul.f32 	%f413, %f412, %f411;
	st.shared.f32 	[%r181+4], %f413;
	add.f32 	%f561, %f561, %f413;
	add.s32 	%r233, %r233, %r35;
	setp.lt.s32 	%p53, %r233, %r112;
	@%p53 bra 	$L__BB3_51;
$L__BB3_52:
	setp.ne.s32 	%p54, %r235, 0;
	mov.b32 	%r184, %f561;
	shfl.sync.down.b32	%r185|%p55, %r184, 16, 31, -1;
	mov.b32 	%f414, %r185;
	add.f32 	%f415, %f561, %f414;
	mov.b32 	%r186, %f415;
	shfl.sync.down.b32	%r187|%p56, %r186, 8, 31, -1;
	mov.b32 	%f416, %r187;
	add.f32 	%f417, %f415, %f416;
	mov.b32 	%r188, %f417;
	shfl.sync.down.b32	%r189|%p57, %r188, 4, 31, -1;
	mov.b32 	%f418, %r189;
	add.f32 	%f419, %f417, %f418;
	mov.b32 	%r190, %f419;
	shfl.sync.down.b32	%r191|%p58, %r190, 2, 31, -1;
	mov.b32 	%f420, %r191;
	add.f32 	%f421, %f419, %f420;
	mov.b32 	%r192, %f421;
	shfl.sync.down.b32	%r193|%p59, %r192, 1, 31, -1;
	mov.b32 	%f422, %r193;
	add.f32 	%f77, %f421, %f422;
	@%p54 bra 	$L__BB3_54;
	st.shared.f32 	[%r8], %f77;
$L__BB3_54:
	setp.ge.u32 	%p60, %r235, %r112;
	bar.sync 	0;
	@%p60 bra 	$L__BB3_57;
	ld.shared.f32 	%f423, [%r8];
	add.f32 	%f78, %f423, 0f358637BD;
	mov.u32 	%r234, %r235;
$L__BB3_56:
	shl.b32 	%r194, %r234, 2;
	add.s32 	%r195, %r8, %r194;
	ld.shared.f32 	%f424, [%r195+4];
	div.rn.f32 	%f425, %f424, %f78;
	st.shared.f32 	[%r195+4], %f425;
	add.s32 	%r234, %r234, %r35;
	setp.lt.s32 	%p61, %r234, %r112;
	@%p61 bra 	$L__BB3_56;
$L__BB3_57:
	setp.ge.s32 	%p62, %r235, %r113;
	bar.sync 	0;
	@%p62 bra 	$L__BB3_75;
	setp.gt.s32 	%p63, %r112, 0;
	@%p63 bra 	$L__BB3_59;
	bra.uni 	$L__BB3_74;
$L__BB3_59:
	and.b32  	%r42, %r112, 15;
	and.b32  	%r43, %r112, 7;
	and.b32  	%r44, %r112, 2147483632;
	and.b32  	%r45, %r112, 3;
	neg.s32 	%r46, %r44;
	shl.b32 	%r47, %r113, 4;
	shl.b32 	%r48, %r113, 2;
	shl.b32 	%r49, %r113, 3;
	mul.lo.s32 	%r50, %r113, 7;
$L__BB3_60:
	setp.lt.u32 	%p65, %r112, 16;
	cvt.s64.s32 	%rd45, %r235;
	add.s64 	%rd9, %rd3, %rd45;
	mov.f32 	%f569, 0f00000000;
	mov.b32 	%r255, 0;
	@%p65 bra 	$L__BB3_63;
	mul.lo.s32 	%r241, %r113, 6;
	mul.lo.s32 	%r246, %r113, 10;
	mul.lo.s32 	%r248, %r113, 12;
	mul.lo.s32 	%r247, %r113, 11;
	mul.lo.s32 	%r245, %r113, 9;
	mul.lo.s32 	%r250, %r113, 14;
	mul.lo.s32 	%r249, %r113, 13;
	mul.lo.s32 	%r251, %r113, 15;
	mul.lo.s32 	%r238, %r113, 3;
	mul.lo.s32 	%r240, %r113, 5;
	shl.b32 	%r237, %r113, 1;
	mov.u32 	%r199, smem;
	add.s32 	%r200, %r48, %r199;
	add.s32 	%r244, %r200, 32;
	mov.f32 	%f569, 0f00000000;
	mov.b32 	%r252, 0;
	mov.u32 	%r236, %r113;
	mov.u32 	%r239, %r48;
	mov.u32 	%r242, %r50;
	mov.u32 	%r243, %r49;
	mov.u32 	%r253, %r46;
$L__BB3_62:
	.pragma "nounroll";
	cvt.s64.s32 	%rd46, %r252;
	ld.shared.f32 	%f429, [%r244+-28];
	add.s64 	%rd47, %rd9, %rd46;
	shl.b64 	%rd48, %rd47, 2;
	add.s64 	%rd49, %rd1, %rd48;
	ld.global.nc.f32 	%f430, [%rd49];
	fma.rn.f32 	%f431, %f429, %f430, %f569;
	cvt.s64.s32 	%rd50, %r236;
	ld.shared.f32 	%f432, [%r244+-24];
	add.s64 	%rd51, %rd9, %rd50;
	shl.b64 	%rd52, %rd51, 2;
	add.s64 	%rd53, %rd1, %rd52;
	ld.global.nc.f32 	%f433, [%rd53];
	fma.rn.f32 	%f434, %f432, %f433, %f431;
	cvt.s64.s32 	%rd54, %r237;
	ld.shared.f32 	%f435, [%r244+-20];
	add.s64 	%rd55, %rd9, %rd54;
	shl.b64 	%rd56, %rd55, 2;
	add.s64 	%rd57, %rd1, %rd56;
	ld.global.nc.f32 	%f436, [%rd57];
	fma.rn.f32 	%f437, %f435, %f436, %f434;
	cvt.s64.s32 	%rd58, %r238;
	ld.shared.f32 	%f438, [%r244+-16];
	add.s64 	%rd59, %rd9, %rd58;
	shl.b64 	%rd60, %rd59, 2;
	add.s64 	%rd61, %rd1, %rd60;
	ld.global.nc.f32 	%f439, [%rd61];
	fma.rn.f32 	%f440, %f438, %f439, %f437;
	cvt.s64.s32 	%rd62, %r239;
	ld.shared.f32 	%f441, [%r244+-12];
	add.s64 	%rd63, %rd9, %rd62;
	shl.b64 	%rd64, %rd63, 2;
	add.s64 	%rd65, %rd1, %rd64;
	ld.global.nc.f32 	%f442, [%rd65];
	fma.rn.f32 	%f443, %f441, %f442, %f440;
	cvt.s64.s32 	%rd66, %r240;
	ld.shared.f32 	%f444, [%r244+-8];
	add.s64 	%rd67, %rd9, %rd66;
	shl.b64 	%rd68, %rd67, 2;
	add.s64 	%rd69, %rd1, %rd68;
	ld.global.nc.f32 	%f445, [%rd69];
	fma.rn.f32 	%f446, %f444, %f445, %f443;
	cvt.s64.s32 	%rd70, %r241;
	ld.shared.f32 	%f447, [%r244+-4];
	add.s64 	%rd71, %rd9, %rd70;
	shl.b64 	%rd72, %rd71, 2;
	add.s64 	%rd73, %rd1, %rd72;
	ld.global.nc.f32 	%f448, [%rd73];
	fma.rn.f32 	%f449, %f447, %f448, %f446;
	cvt.s64.s32 	%rd74, %r242;
	ld.shared.f32 	%f450, [%r244];
	add.s64 	%rd75, %rd9, %rd74;
	shl.b64 	%rd76, %rd75, 2;
	add.s64 	%rd77, %rd1, %rd76;
	ld.global.nc.f32 	%f451, [%rd77];
	fma.rn.f32 	%f452, %f450, %f451, %f449;
	cvt.s64.s32 	%rd78, %r243;
	ld.shared.f32 	%f453, [%r244+4];
	add.s64 	%rd79, %rd9, %rd78;
	shl.b64 	%rd80, %rd79, 2;
	add.s64 	%rd81, %rd1, %rd80;
	ld.global.nc.f32 	%f454, [%rd81];
	fma.rn.f32 	%f455, %f453, %f454, %f452;
	cvt.s64.s32 	%rd82, %r245;
	ld.shared.f32 	%f456, [%r244+8];
	add.s64 	%rd83, %rd9, %rd82;
	shl.b64 	%rd84, %rd83, 2;
	add.s64 	%rd85, %rd1, %rd84;
	ld.global.nc.f32 	%f457, [%rd85];
	fma.rn.f32 	%f458, %f456, %f457, %f455;
	cvt.s64.s32 	%rd86, %r246;
	ld.shared.f32 	%f459, [%r244+12];
	add.s64 	%rd87, %rd9, %rd86;
	shl.b64 	%rd88, %rd87, 2;
	add.s64 	%rd89, %rd1, %rd88;
	ld.global.nc.f32 	%f460, [%rd89];
	fma.rn.f32 	%f461, %f459, %f460, %f458;
	cvt.s64.s32 	%rd90, %r247;
	ld.shared.f32 	%f462, [%r244+16];
	add.s64 	%rd91, %rd9, %rd90;
	shl.b64 	%rd92, %rd91, 2;
	add.s64 	%rd93, %rd1, %rd92;
	ld.global.nc.f32 	%f463, [%rd93];
	fma.rn.f32 	%f464, %f462, %f463, %f461;
	cvt.s64.s32 	%rd94, %r248;
	ld.shared.f32 	%f465, [%r244+20];
	add.s64 	%rd95, %rd9, %rd94;
	shl.b64 	%rd96, %rd95, 2;
	add.s64 	%rd97, %rd1, %rd96;
	ld.global.nc.f32 	%f466, [%rd97];
	fma.rn.f32 	%f467, %f465, %f466, %f464;
	cvt.s64.s32 	%rd98, %r249;
	ld.shared.f32 	%f468, [%r244+24];
	add.s64 	%rd99, %rd9, %rd98;
	shl.b64 	%rd100, %rd99, 2;
	add.s64 	%rd101, %rd1, %rd100;
	ld.global.nc.f32 	%f469, [%rd101];
	fma.rn.f32 	%f470, %f468, %f469, %f467;
	cvt.s64.s32 	%rd102, %r250;
	ld.shared.f32 	%f471, [%r244+28];
	add.s64 	%rd103, %rd9, %rd102;
	shl.b64 	%rd104, %rd103, 2;
	add.s64 	%rd105, %rd1, %rd104;
	ld.global.nc.f32 	%f472, [%rd105];
	fma.rn.f32 	%f473, %f471, %f472, %f470;
	cvt.s64.s32 	%rd106, %r251;
	ld.shared.f32 	%f474, [%r244+32];
	add.s64 	%rd107, %rd9, %rd106;
	shl.b64 	%rd108, %rd107, 2;
	add.s64 	%rd109, %rd1, %rd108;
	ld.global.nc.f32 	%f475, [%rd109];
	fma.rn.f32 	%f569, %f474, %f475, %f473;
	add.s32 	%r253, %r253, 16;
	add.s32 	%r252, %r252, %r47;
	add.s32 	%r251, %r251, %r47;
	add.s32 	%r250, %r250, %r47;
	add.s32 	%r249, %r249, %r47;
	add.s32 	%r248, %r248, %r47;
	add.s32 	%r247, %r247, %r47;
	add.s32 	%r246, %r246, %r47;
	add.s32 	%r245, %r245, %r47;
	add.s32 	%r244, %r244, 64;
	add.s32 	%r243, %r243, %r47;
	add.s32 	%r242, %r242, %r47;
	add.s32 	%r241, %r241, %r47;
	add.s32 	%r240, %r240, %r47;
	add.s32 	%r239, %r239, %r47;
	add.s32 	%r238, %r238, %r47;
	add.s32 	%r237, %r237, %r47;
	add.s32 	%r236, %r236, %r47;
	setp.ne.s32 	%p66, %r253, 0;
	mov.u32 	%r255, %r44;
	@%p66 bra 	$L__BB3_62;
$L__BB3_63:
	setp.eq.s32 	%p67, %r42, 0;
	@%p67 bra 	$L__BB3_73;
	add.s32 	%r201, %r42, -1;
	setp.lt.u32 	%p68, %r201, 7;
	@%p68 bra 	$L__BB3_66;
	mul.lo.s32 	%r202, %r255, %r113;
	cvt.s64.s32 	%rd110, %r202;
	shl.b32 	%r203, %r255, 2;
	add.s32 	%r204, %r8, %r203;
	ld.shared.f32 	%f477, [%r204+4];
	add.s64 	%rd111, %rd9, %rd110;
	shl.b64 	%rd112, %rd111, 2;
	add.s64 	%rd113, %rd1, %rd112;
	ld.global.nc.f32 	%f478, [%rd113];
	fma.rn.f32 	%f479, %f477, %f478, %f569;
	add.s32 	%r205, %r202, %r113;
	cvt.s64.s32 	%rd114, %r205;
	ld.shared.f32 	%f480, [%r204+8];
	add.s64 	%rd115, %rd9, %rd114;
	shl.b64 	%rd116, %rd115, 2;
	add.s64 	%rd117, %rd1, %rd116;
	ld.global.nc.f32 	%f481, [%rd117];
	fma.rn.f32 	%f482, %f480, %f481, %f479;
	add.s32 	%r206, %r205, %r113;
	cvt.s64.s32 	%rd118, %r206;
	ld.shared.f32 	%f483, [%r204+12];
	add.s64 	%rd119, %rd9, %rd118;
	shl.b64 	%rd120, %rd119, 2;
	add.s64 	%rd121, %rd1, %rd120;
	ld.global.nc.f32 	%f484, [%rd121];
	fma.rn.f32 	%f485, %f483, %f484, %f482;
	add.s32 	%r207, %r206, %r113;
	cvt.s64.s32 	%rd122, %r207;
	ld.shared.f32 	%f486, [%r204+16];
	add.s64 	%rd123, %rd9, %rd122;
	shl.b64 	%rd124, %rd123, 2;
	add.s64 	%rd125, %rd1, %rd124;
	ld.global.nc.f32 	%f487, [%rd125];
	fma.rn.f32 	%f488, %f486, %f487, %f485;
	add.s32 	%r208, %r207, %r113;
	cvt.s64.s32 	%rd126, %r208;
	ld.shared.f32 	%f489, [%r204+20];
	add.s64 	%rd127, %rd9, %rd126;
	shl.b64 	%rd128, %rd127, 2;
	add.s64 	%rd129, %rd1, %rd128;
	ld.global.nc.f32 	%f490, [%rd129];
	fma.rn.f32 	%f491, %f489, %f490, %f488;
	add.s32 	%r209, %r208, %r113;
	cvt.s64.s32 	%rd130, %r209;
	ld.shared.f32 	%f492, [%r204+24];
	add.s64 	%rd131, %rd9, %rd130;
	shl.b64 	%rd132, %rd131, 2;
	add.s64 	%rd133, %rd1, %rd132;
	ld.global.nc.f32 	%f493, [%rd133];
	fma.rn.f32 	%f494, %f492, %f493, %f491;
	add.s32 	%r210, %r209, %r113;
	cvt.s64.s32 	%rd134, %r210;
	ld.shared.f32 	%f495, [%r204+28];
	add.s64 	%rd135, %rd9, %rd134;
	shl.b64 	%rd136, %rd135, 2;
	add.s64 	%rd137, %rd1, %rd136;
	ld.global.nc.f32 	%f496, [%rd137];
	fma.rn.f32 	%f497, %f495, %f496, %f494;
	add.s32 	%r211, %r210, %r113;
	cvt.s64.s32 	%rd138, %r211;
	ld.shared.f32 	%f498, [%r204+32];
	add.s64 	%rd139, %rd9, %rd138;
	shl.b64 	%rd140, %rd139, 2;
	add.s64 	%rd141, %rd1, %rd140;
	ld.global.nc.f32 	%f499, [%rd141];
	fma.rn.f32 	%f569, %f498, %f499, %f497;
	add.s32 	%r255, %r255, 8;
$L__BB3_66:
	setp.eq.s32 	%p69, %r43, 0;
	@%p69 bra 	$L__BB3_73;
	add.s32 	%r212, %r43, -1;
	setp.lt.u32 	%p70, %r212, 3;
	@%p70 bra 	$L__BB3_69;
	mul.lo.s32 	%r213, %r255, %r113;
	cvt.s64.s32 	%rd142, %r213;
	shl.b32 	%r214, %r255, 2;
	add.s32 	%r215, %r8, %r214;
	ld.shared.f32 	%f501, [%r215+4];
	add.s64 	%rd143, %rd9, %rd142;
	shl.b64 	%rd144, %rd143, 2;
	add.s64 	%rd145, %rd1, %rd144;
	ld.global.nc.f32 	%f502, [%rd145];
	fma.rn.f32 	%f503, %f501, %f502, %f569;
	add.s32 	%r216, %r213, %r113;
	cvt.s64.s32 	%rd146, %r216;
	ld.shared.f32 	%f504, [%r215+8];
	add.s64 	%rd147, %rd9, %rd146;
	shl.b64 	%rd148, %rd147, 2;
	add.s64 	%rd149, %rd1, %rd148;
	ld.global.nc.f32 	%f505, [%rd149];
	fma.rn.f32 	%f506, %f504, %f505, %f503;
	add.s32 	%r217, %r216, %r113;
	cvt.s64.s32 	%rd150, %r217;
	ld.shared.f32 	%f507, [%r215+12];
	add.s64 	%rd151, %rd9, %rd150;
	shl.b64 	%rd152, %rd151, 2;
	add.s64 	%rd153, %rd1, %rd152;
	ld.global.nc.f32 	%f508, [%rd153];
	fma.rn.f32 	%f509, %f507, %f508, %f506;
	add.s32 	%r218, %r217, %r113;
	cvt.s64.s32 	%rd154, %r218;
	ld.shared.f32 	%f510, [%r215+16];
	add.s64 	%rd155, %rd9, %rd154;
	shl.b64 	%rd156, %rd155, 2;
	add.s64 	%rd157, %rd1, %rd156;
	ld.global.nc.f32 	%f511, [%rd157];
	fma.rn.f32 	%f569, %f510, %f511, %f509;
	add.s32 	%r255, %r255, 4;
$L__BB3_69:
	setp.eq.s32 	%p71, %r45, 0;
	@%p71 bra 	$L__BB3_73;
	setp.eq.s32 	%p72, %r45, 1;
	mul.lo.s32 	%r105, %r255, %r113;
	cvt.s64.s32 	%rd158, %r105;
	shl.b32 	%r219, %r255, 2;
	add.s32 	%r106, %r8, %r219;
	ld.shared.f32 	%f512, [%r106+4];
	add.s64 	%rd159, %rd9, %rd158;
	shl.b64 	%rd160, %rd159, 2;
	add.s64 	%rd161, %rd1, %rd160;
	ld.global.nc.f32 	%f513, [%rd161];
	fma.rn.f32 	%f569, %f512, %f513, %f569;
	@%p72 bra 	$L__BB3_73;
	setp.eq.s32 	%p73, %r45, 2;
	add.s32 	%r107, %r105, %r113;
	cvt.s64.s32 	%rd162, %r107;
	ld.shared.f32 	%f514, [%r106+8];
	add.s64 	%rd163, %rd9, %rd162;
	shl.b64 	%rd164, %rd163, 2;
	add.s64 	%rd165, %rd1, %rd164;
	ld.global.nc.f32 	%f515, [%rd165];
	fma.rn.f32 	%f569, %f514, %f515, %f569;
	@%p73 bra 	$L__BB3_73;
	add.s32 	%r220, %r107, %r113;
	cvt.s64.s32 	%rd166, %r220;
	ld.shared.f32 	%f516, [%r106+12];
	add.s64 	%rd167, %rd9, %rd166;
	shl.b64 	%rd168, %rd167, 2;
	add.s64 	%rd169, %rd1, %rd168;
	ld.global.nc.f32 	%f517, [%rd169];
	fma.rn.f32 	%f569, %f516, %f517, %f569;
$L__BB3_73:
	add.s64 	%rd170, %rd9, %rd4;
	shl.b64 	%rd171, %rd170, 2;
	add.s64 	%rd172, %rd2, %rd171;
	st.global.f32 	[%rd172], %f569;
	add.s32 	%r235, %r235, %r35;
	setp.lt.s32 	%p74, %r235, %r113;
	@%p74 bra 	$L__BB3_60;
	bra.uni 	$L__BB3_75;
$L__BB3_74:
	cvt.s64.s32 	%rd41, %r235;
	add.s64 	%rd42, %rd5, %rd41;
	shl.b64 	%rd43, %rd42, 2;
	add.s64 	%rd44, %rd2, %rd43;
	mov.b32 	%r196, 0;
	st.global.u32 	[%rd44], %r196;
	add.s32 	%r235, %r235, %r35;
	setp.lt.s32 	%p64, %r235, %r113;
	@%p64 bra 	$L__BB3_74;
$L__BB3_75:
	ret;

}


// ===== COMPILED SASS (sm_100) =====

	.target	sm_100

	.elftype	@"ET_EXEC"


//--------------------- .note.nv.tkinfo           --------------------------
	.section	.note.nv.tkinfo,"",@"SHT_NOTE"
	.sectionflags	@"SHF_NOTE_NV_TKINFO"
	.tkinfo
        /*0018*/ 	.word	0x00000002
        /*0030*/ 	.string	""
        /*0030*/ 	.string	"ptxas"
        /*0030*/ 	.string	"Cuda compilation tools, release 13.0, V13.0.88"
        /*0030*/ 	.string	"Build cuda_13.0.r13.0/compiler.36424714_0"
        /*0030*/ 	.string	"-arch sm_100 -m 64 "



//--------------------- .note.nv.cuinfo           --------------------------
	.section	.note.nv.cuinfo,"",@"SHT_NOTE"
	.sectionflags	@"SHF_NOTE_NV_CUINFO"
        /*0018*/ 	.short	0x0002
        /*001a*/ 	.short	0x0064
        /*001c*/ 	.short	0x0082
	.zero		2


//--------------------- .nv.info                  --------------------------
	.section	.nv.info,"",@"SHT_CUDA_INFO"
	.align	4


	//----- nvinfo : EIATTR_REGCOUNT
	.align		4
        /*0000*/ 	.byte	0x04, 0x2f
        /*0002*/ 	.short	(.L_1 - .L_0)
	.align		4
.L_0:
        /*0004*/ 	.word	index@(_Z14exp_map_kernelIfEvPKT_PS0_fiii)
        /*0008*/ 	.word	0x00000020


	//----- nvinfo : EIATTR_FRAME_SIZE
	.align		4
.L_1:
        /*000c*/ 	.byte	0x04, 0x11
        /*000e*/ 	.short	(.L_3 - .L_2)
	.align		4
.L_2:
        /*0010*/ 	.word	index@($__internal_8_$__cuda_sm3x_div_rn_noftz_f32_slowpath)
        /*0014*/ 	.word	0x00000000


	//----- nvinfo : EIATTR_FRAME_SIZE
	.align		4
.L_3:
        /*0018*/ 	.byte	0x04, 0x11
        /*001a*/ 	.short	(.L_5 - .L_4)
	.align		4
.L_4:
        /*001c*/ 	.word	index@($__internal_7_$__cuda_sm20_sqrt_rn_f32_slowpath)
        /*0020*/ 	.word	0x00000000


	//----- nvinfo : EIATTR_FRAME_SIZE
	.align		4
.L_5:
        /*0024*/ 	.byte	0x04, 0x11
        /*0026*/ 	.short	(.L_7 - .L_6)
	.align		4
.L_6:
        /*0028*/ 	.word	index@(_Z14exp_map_kernelIfEvPKT_PS0_fiii)
        /*002c*/ 	.word	0x00000000


	//----- nvinfo : EIATTR_REGCOUNT
	.align		4
.L_7:
        /*0030*/ 	.byte	0x04, 0x2f
        /*0032*/ 	.short	(.L_9 - .L_8)
	.align		4
.L_8:
        /*0034*/ 	.word	index@(_Z14log_map_kernelIfEvPKT_PS0_fiii)
        /*0038*/ 	.word	0x00000020


	//----- nvinfo : EIATTR_FRAME_SIZE
	.align		4
.L_9:
        /*003c*/ 	.byte	0x04, 0x11
        /*003e*/ 	.short	(.L_11 - .L_10)
	.align		4
.L_10:
        /*0040*/ 	.word	index@($__internal_6_$__cuda_sm3x_div_rn_noftz_f32_slowpath)
        /*0044*/ 	.word	0x00000000


	//----- nvinfo : EIATTR_FRAME_SIZE
	.align		4
.L_11:
        /*0048*/ 	.byte	0x04, 0x11
        /*004a*/ 	.short	(.L_13 - .L_12)
	.align		4
.L_12:
        /*004c*/ 	.word	index@($__internal_5_$__cuda_sm20_sqrt_rn_f32_slowpath)
        /*0050*/ 	.word	0x00000000


	//----- nvinfo : EIATTR_FRAME_SIZE
	.align		4
.L_13:
        /*0054*/ 	.byte	0x04, 0x11
        /*0056*/ 	.short	(.L_15 - .L_14)
	.align		4
.L_14:
        /*0058*/ 	.word	index@($__internal_4_$__cuda_sm20_rcp_rn_f32_slowpath)
        /*005c*/ 	.word	0x00000000


	//----- nvinfo : EIATTR_FRAME_SIZE
	.align		4
.L_15:
        /*0060*/ 	.byte	0x04, 0x11
        /*0062*/ 	.short	(.L_17 - .L_16)
	.align		4
.L_16:
        /*0064*/ 	.word	index@(_Z14log_map_kernelIfEvPKT_PS0_fiii)
        /*0068*/ 	.word	0x00000000


	//----- nvinfo : EIATTR_REGCOUNT
	.align		4
.L_17:
        /*006c*/ 	.byte	0x04, 0x2f
        /*006e*/ 	.short	(.L_19 - .L_18)
	.align		4
.L_18:
        /*0070*/ 	.word	index@(_Z24poincare_distance_kernelIfEvPKT_S2_PS0_fiiii)
        /*0074*/ 	.word	0x00000020


	//----- nvinfo : EIATTR_FRAME_SIZE
	.align		4
.L_19:
        /*0078*/ 	.byte	0x04, 0x11
        /*007a*/ 	.short	(.L_21 - .L_20)
	.align		4
.L_20:
        /*007c*/ 	.word	index@($__internal_3_$__cuda_sm3x_div_rn_noftz_f32_slowpath)
        /*0080*/ 	.word	0x00000000


	//----- nvinfo : EIATTR_FRAME_SIZE
	.align		4
.L_21:
        /*0084*/ 	.byte	0x04, 0x11
        /*0086*/ 	.short	(.L_23 - .L_22)
	.align		4
.L_22:
        /*0088*/ 	.word	index@($__internal_2_$__cuda_sm20_sqrt_rn_f32_slowpath)
        /*008c*/ 	.word	0x00000000


	//----- nvinfo : EIATTR_FRAME_SIZE
	.align		4
.L_23:
        /*0090*/ 	.byte	0x04, 0x11
        /*0092*/ 	.short	(.L_25 - .L_24)
	.align		4
.L_24:
        /*0094*/ 	.word	index@(_Z24poincare_distance_kernelIfEvPKT_S2_PS0_fiiii)
        /*0098*/ 	.word	0x00000000


	//----- nvinfo : EIATTR_REGCOUNT
	.align		4
.L_25:
        /*009c*/ 	.byte	0x04, 0x2f
        /*009e*/ 	.short	(.L_27 - .L_26)
	.align		4
.L_26:
        /*00a0*/ 	.word	index@(_Z33fused_hyperbolic_attention_kernelIfEvPKT_S2_S2_PS0_ffbiiii)
        /*00a4*/ 	.word	0x00000020


	//----- nvinfo : EIATTR_FRAME_SIZE
	.align		4
.L_27:
        /*00a8*/ 	.byte	0x04, 0x11
        /*00aa*/ 	.short	(.L_29 - .L_28)
	.align		4
.L_28:
        /*00ac*/ 	.word	index@($__internal_1_$__cuda_sm3x_div_rn_noftz_f32_slowpath)
        /*00b0*/ 	.word	0x00000000


	//----- nvinfo : EIATTR_FRAME_SIZE
	.align		4
.L_29:
        /*00b4*/ 	.byte	0x04, 0x11
        /*00b6*/ 	.short	(.L_31 - .L_30)
	.align		4
.L_30:
        /*00b8*/ 	.word	index@($__internal_0_$__cuda_sm20_sqrt_rn_f32_slowpath)
        /*00bc*/ 	.word	0x00000000


	//----- nvinfo : EIATTR_FRAME_SIZE
	.align		4
.L_31:
        /*00c0*/ 	.byte	0x04, 0x11
        /*00c2*/ 	.short	(.L_33 - .L_32)
	.align		4
.L_32:
        /*00c4*/ 	.word	index@(_Z33fused_hyperbolic_attention_kernelIfEvPKT_S2_S2_PS0_ffbiiii)
        /*00c8*/ 	.word	0x00000000


	//----- nvinfo : EIATTR_MIN_STACK_SIZE
	.align		4
.L_33:
        /*00cc*/ 	.byte	0x04, 0x12
        /*00ce*/ 	.short	(.L_35 - .L_34)
	.align		4
.L_34:
        /*00d0*/ 	.word	index@(_Z33fused_hyperbolic_attention_kernelIfEvPKT_S2_S2_PS0_ffbiiii)
        /*00d4*/ 	.word	0x00000000


	//----- nvinfo : EIATTR_MIN_STACK_SIZE
	.align		4
.L_35:
        /*00d8*/ 	.byte	0x04, 0x12
        /*00da*/ 	.short	(.L_37 - .L_36)
	.align		4
.L_36:
        /*00dc*/ 	.word	index@(_Z24poincare_distance_kernelIfEvPKT_S2_PS0_fiiii)
        /*00e0*/ 	.word	0x00000000


	//----- nvinfo : EIATTR_MIN_STACK_SIZE
	.align		4
.L_37:
        /*00e4*/ 	.byte	0x04, 0x12
        /*00e6*/ 	.short	(.L_39 - .L_38)
	.align		4
.L_38:
        /*00e8*/ 	.word	index@(_Z14log_map_kernelIfEvPKT_PS0_fiii)
        /*00ec*/ 	.word	0x00000000


	//----- nvinfo : EIATTR_MIN_STACK_SIZE
	.align		4
.L_39:
        /*00f0*/ 	.byte	0x04, 0x12
        /*00f2*/ 	.short	(.L_41 - .L_40)
	.align		4
.L_40:
        /*00f4*/ 	.word	index@(_Z14exp_map_kernelIfEvPKT_PS0_fiii)
        /*00f8*/ 	.word	0x00000000
.L_41:


//--------------------- .nv.compat                --------------------------
	.section	.nv.compat,"",@"SHT_CUDA_COMPAT_INFO"
	.align	4
        /*0000*/ 	.byte	0x02, 0x09, 0x00, 0x00, 0x02, 0x02, 0x01, 0x00, 0x02, 0x05, 0x05, 0x00, 0x03, 0x07, 0x01, 0x01
        /*0010*/ 	.byte	0x02, 0x03, 0x00, 0x00, 0x02, 0x06, 0x01, 0x00, 0x04, 0x0b, 0x08, 0x00, 0x01, 0x00, 0x00, 0x00
        /*0020*/ 	.byte	0x00, 0x00, 0x00, 0x00


//--------------------- .nv.info._Z33fused_hyperbolic_attention_kernelIfEvPKT_S2_S2_PS0_ffbiiii --------------------------
	.section	.nv.info._Z33fused_hyperbolic_attention_kernelIfEvPKT_S2_S2_PS0_ffbiiii,"",@"SHT_CUDA_INFO"
	.sectionflags	@""
	.align	4


	//----- nvinfo : EIATTR_CUDA_API_VERSION
	.align		4
        /*0000*/ 	.byte	0x04, 0x37
        /*0002*/ 	.short	(.L_43 - .L_42)
.L_42:
        /*0004*/ 	.word	0x00000082


	//----- nvinfo : EIATTR_KPARAM_INFO
	.align		4
.L_43:
        /*0008*/ 	.byte	0x04, 0x17
        /*000a*/ 	.short	(.L_45 - .L_44)
.L_44:
        /*000c*/ 	.word	0x00000000
        /*0010*/ 	.short	0x000a
        /*0012*/ 	.short	0x0038
        /*0014*/ 	.byte	0x00, 0xf0, 0x11, 0x00


	//----- nvinfo : EIATTR_KPARAM_INFO
	.align		4
.L_45:
        /*0018*/ 	.byte	0x04, 0x17
        /*001a*/ 	.short	(.L_47 - .L_46)
.L_46:
        /*001c*/ 	.word	0x00000000
        /*0020*/ 	.short	0x0009
        /*0022*/ 	.short	0x0034
        /*0024*/ 	.byte	0x00, 0xf0, 0x11, 0x00


	//----- nvinfo : EIATTR_KPARAM_INFO
	.align		4
.L_47:
        /*0028*/ 	.byte	0x04, 0x17
        /*002a*/ 	.short	(.L_49 - .L_48)
.L_48:
        /*002c*/ 	.word	0x00000000
        /*0030*/ 	.short	0x0008
        /*0032*/ 	.short	0x0030
        /*0034*/ 	.byte	0x00, 0xf0, 0x11, 0x00


	//----- nvinfo : EIATTR_KPARAM_INFO
	.align		4
.L_49:
        /*0038*/ 	.byte	0x04, 0x17
        /*003a*/ 	.short	(.L_51 - .L_50)
.L_50:
        /*003c*/ 	.word	0x00000000
        /*0040*/ 	.short	0x0007
        /*0042*/ 	.short	0x002c
        /*0044*/ 	.byte	0x00, 0xf0, 0x11, 0x00


	//----- nvinfo : EIATTR_KPARAM_INFO
	.align		4
.L_51:
        /*0048*/ 	.byte	0x04, 0x17
        /*004a*/ 	.short	(.L_53 - .L_52)
.L_52:
        /*004c*/ 	.word	0x00000000
        /*0050*/ 	.short	0x0006
        /*0052*/ 	.short	0x0028
        /*0054*/ 	.byte	0x00, 0xf0, 0x05, 0x00


	//----- nvinfo : EIATTR_KPARAM_INFO
	.align		4
.L_53:
        /*0058*/ 	.byte	0x04, 0x17
        /*005a*/ 	.short	(.L_55 - .L_54)
.L_54:
        /*005c*/ 	.word	0x00000000
        /*0060*/ 	.short	0x0005
        /*0062*/ 	.short	0x0024
        /*0064*/ 	.byte	0x00, 0xf0, 0x11, 0x00


	//----- nvinfo : EIATTR_KPARAM_INFO
	.align		4
.L_55:
        /*0068*/ 	.byte	0x04, 0x17
        /*006a*/ 	.short	(.L_57 - .L_56)
.L_56:
        /*006c*/ 	.word	0x00000000
        /*0070*/ 	.short	0x0004
        /*0072*/ 	.short	0x0020
        /*0074*/ 	.byte	0x00, 0xf0, 0x11, 0x00


	//----- nvinfo : EIATTR_KPARAM_INFO
	.align		4
.L_57:
        /*0078*/ 	.byte	0x04, 0x17
        /*007a*/ 	.short	(.L_59 - .L_58)
.L_58:
        /*007c*/ 	.word	0x00000000
        /*0080*/ 	.short	0x0003
        /*0082*/ 	.short	0x0018
        /*0084*/ 	.byte	0x00, 0xf5, 0x21, 0x00


	//----- nvinfo : EIATTR_KPARAM_INFO
	.align		4
.L_59:
        /*0088*/ 	.byte	0x04, 0x17
        /*008a*/ 	.short	(.L_61 - .L_60)
.L_60:
        /*008c*/ 	.word	0x00000000
        /*0090*/ 	.short	0x0002
        /*0092*/ 	.short	0x0010
        /*0094*/ 	.byte	0x00, 0xf5, 0x21, 0x00


	//----- nvinfo : EIATTR_KPARAM_INFO
	.align		4
.L_61:
        /*0098*/ 	.byte	0x04, 0x17
        /*009a*/ 	.short	(.L_63 - .L_62)
.L_62:
        /*009c*/ 	.word	0x00000000
        /*00a0*/ 	.short	0x0001
        /*00a2*/ 	.short	0x0008
        /*00a4*/ 	.byte	0x00, 0xf5, 0x21, 0x00


	//----- nvinfo : EIATTR_KPARAM_INFO
	.align		4
.L_63:
        /*00a8*/ 	.byte	0x04, 0x17
        /*00aa*/ 	.short	(.L_65 - .L_64)
.L_64:
        /*00ac*/ 	.word	0x00000000
        /*00b0*/ 	.short	0x0000
        /*00b2*/ 	.short	0x0000
        /*00b4*/ 	.byte	0x00, 0xf5, 0x21, 0x00


	//----- nvinfo : EIATTR_SPARSE_MMA_MASK
	.align		4
.L_65:
        /*00b8*/ 	.byte	0x03, 0x50
        /*00ba*/ 	.short	0x0000


	//----- nvinfo : EIATTR_MAXREG_COUNT
	.align		4
        /*00bc*/ 	.byte	0x03, 0x1b
        /*00be*/ 	.short	0x00ff


	//----- nvinfo : EIATTR_NUM_BARRIERS
	.align		4
        /*00c0*/ 	.byte	0x02, 0x4c
        /*00c2*/ 	.byte	0x01
	.zero		1


	//----- nvinfo : EIATTR_MERCURY_ISA_VERSION
	.align		4
        /*00c4*/ 	.byte	0x03, 0x5f
        /*00c6*/ 	.short	0x0101


	//----- nvinfo : EIATTR_UNUSED_LOAD_BYTE_OFFSET
	.align		4
        /*00c8*/ 	.byte	0x04, 0x44
        /*00ca*/ 	.short	(.L_67 - .L_66)


	//   ....[0]....
.L_66:
        /*00cc*/ 	.word	0x000013f0
        /*00d0*/ 	.word	0x00000fff


	//----- nvinfo : EIATTR_COOP_GROUP_MASK_REGIDS
	.align		4
.L_67:
        /*00d4*/ 	.byte	0x04, 0x29
        /*00d6*/ 	.short	(.L_69 - .L_68)


	//   ....[0]....
.L_68:
        /*00d8*/ 	.word	0xffffffff


	//   ....[1]....
        /*00dc*/ 	.word	0xffffffff


	//   ....[2]....
        /*00e0*/ 	.word	0xffffffff


	//   ....[3]....
        /*00e4*/ 	.word	0xffffffff


	//   ....[4]....
        /*00e8*/ 	.word	0xffffffff


	//   ....[5]....
        /*00ec*/ 	.word	0xffffffff


	//   ....[6]....
        /*00f0*/ 	.word	0xffffffff


	//   ....[7]....
        /*00f4*/ 	.word	0xffffffff


	//   ....[8]....
        /*00f8*/ 	.word	0xffffffff


	//   ....[9]....
        /*00fc*/ 	.word	0xffffffff


	//   ....[10]....
        /*0100*/ 	.word	0xffffffff


	//----- nvinfo : EIATTR_COOP_GROUP_INSTR_OFFSETS
	.align		4
.L_69:
        /*0104*/ 	.byte	0x04, 0x28
        /*0106*/ 	.short	(.L_71 - .L_70)


	//   ....[0]....
.L_70:
        /*0108*/ 	.word	0x000002c0


	//   ....[1]....
        /*010c*/ 	.word	0x00000330


	//   ....[2]....
        /*0110*/ 	.word	0x00000360


	//   ....[3]....
        /*0114*/ 	.word	0x00000380


	//   ....[4]....
        /*0118*/ 	.word	0x000003a0


	//   ....[5]....
        /*011c*/ 	.word	0x000025e0


	//   ....[6]....
        /*0120*/ 	.word	0x00002810


	//   ....[7]....
        /*0124*/ 	.word	0x00002860


	//   ....[8]....
        /*0128*/ 	.word	0x00002880


	//   ....[9]....
        /*012c*/ 	.word	0x000028a0


	//   ....[10]....
        /*0130*/ 	.word	0x000028c0


	//----- nvinfo : EIATTR_VRC_CTA_INIT_COUNT
	.align		4
.L_71:
        /*0134*/ 	.byte	0x02, 0x4a
	.zero		1
	.zero		1


	//----- nvinfo : EIATTR_EXIT_INSTR_OFFSETS
	.align		4
        /*0138*/ 	.byte	0x04, 0x1c
        /*013a*/ 	.short	(.L_73 - .L_72)


	//   ....[0]....
.L_72:
        /*013c*/ 	.word	0x000000a0


	//   ....[1]....
        /*0140*/ 	.word	0x00002ad0


	//   ....[2]....
        /*0144*/ 	.word	0x00002ba0


	//   ....[3]....
        /*0148*/ 	.word	0x000040c0


	//----- nvinfo : EIATTR_CRS_STACK_SIZE
	.align		4
.L_73:
        /*014c*/ 	.byte	0x04, 0x1e
        /*014e*/ 	.short	(.L_75 - .L_74)
.L_74:
        /*0150*/ 	.word	0x00000000


	//----- nvinfo : EIATTR_CBANK_PARAM_SIZE
	.align		4
.L_75:
        /*0154*/ 	.byte	0x03, 0x19
        /*0156*/ 	.short	0x003c


	//----- nvinfo : EIATTR_PARAM_CBANK
	.align		4
        /*0158*/ 	.byte	0x04, 0x0a
        /*015a*/ 	.short	(.L_77 - .L_76)
	.align		4
.L_76:
        /*015c*/ 	.word	index@(.nv.constant0._Z33fused_hyperbolic_attention_kernelIfEvPKT_S2_S2_PS0_ffbiiii)
        /*0160*/ 	.short	0x0380
        /*0162*/ 	.short	0x003c


	//----- nvinfo : EIATTR_SW_WAR
	.align		4
.L_77:
        /*0164*/ 	.byte	0x04, 0x36
        /*0166*/ 	.short	(.L_79 - .L_78)
.L_78:
        /*0168*/ 	.word	0x00000008
.L_79:


//--------------------- .nv.info._Z24poincare_distance_kernelIfEvPKT_S2_PS0_fiiii --------------------------
	.section	.nv.info._Z24poincare_distance_kernelIfEvPKT_S2_PS0_fiiii,"",@"SHT_CUDA_INFO"
	.sectionflags	@""
	.align	4


	//----- nvinfo : EIATTR_CUDA_API_VERSION
	.align		4
        /*0000*/ 	.byte	0x04, 0x37
        /*0002*/ 	.short	(.L_81 - .L_80)
.L_80:
        /*0004*/ 	.word	0x00000082


	//----- nvinfo : EIATTR_KPARAM_INFO
	.align		4
.L_81:
        /*0008*/ 	.byte	0x04, 0x17
        /*000a*/ 	.short	(.L_83 - .L_82)
.L_82:
        /*000c*/ 	.word	0x00000000
        /*0010*/ 	.short	0x0007
        /*0012*/ 	.short	0x0028
        /*0014*/ 	.byte	0x00, 0xf0, 0x11, 0x00


	//----- nvinfo : EIATTR_KPARAM_INFO
	.align		4
.L_83:
        /*0018*/ 	.byte	0x04, 0x17
        /*001a*/ 	.short	(.L_85 - .L_84)
.L_84:
        /*001c*/ 	.word	0x00000000
        /*0020*/ 	.short	0x0006
        /*0022*/ 	.short	0x0024
        /*0024*/ 	.byte	0x00, 0xf0, 0x11, 0x00


	//----- nvinfo : EIATTR_KPARAM_INFO
	.align		4
.L_85:
        /*0028*/ 	.byte	0x04, 0x17
        /*002a*/ 	.short	(.L_87 - .L_86)
.L_86:
        /*002c*/ 	.word	0x00000000
        /*0030*/ 	.short	0x0005
        /*0032*/ 	.short	0x0020
        /*0034*/ 	.byte	0x00, 0xf0, 0x11, 0x00


	//----- nvinfo : EIATTR_KPARAM_INFO
	.align		4
.L_87:
        /*0038*/ 	.byte	0x04, 0x17
        /*003a*/ 	.short	(.L_89 - .L_88)
.L_88:
        /*003c*/ 	.word	0x00000000
        /*0040*/ 	.short	0x0004
        /*0042*/ 	.short	0x001c
        /*0044*/ 	.byte	0x00, 0xf0, 0x11, 0x00


	//----- nvinfo : EIATTR_KPARAM_INFO
	.align		4
.L_89:
        /*0048*/ 	.byte	0x04, 0x17
        /*004a*/ 	.short	(.L_91 - .L_90)
.L_90:
        /*004c*/ 	.word	0x00000000
        /*0050*/ 	.short	0x0003
        /*0052*/ 	.short	0x0018
        /*0054*/ 	.byte	0x00, 0xf0, 0x11, 0x00


	//----- nvinfo : EIATTR_KPARAM_INFO
	.align		4
.L_91:
        /*0058*/ 	.byte	0x04, 0x17
        /*005a*/ 	.short	(.L_93 - .L_92)
.L_92:
        /*005c*/ 	.word	0x00000000
        /*0060*/ 	.short	0x0002
        /*0062*/ 	.short	0x0010
        /*0064*/ 	.byte	0x00, 0xf5, 0x21, 0x00


	//----- nvinfo : EIATTR_KPARAM_INFO
	.align		4
.L_93:
        /*0068*/ 	.byte	0x04, 0x17
        /*006a*/ 	.short	(.L_95 - .L_94)
.L_94:
        /*006c*/ 	.word	0x00000000
        /*0070*/ 	.short	0x0001
        /*0072*/ 	.short	0x0008
        /*0074*/ 	.byte	0x00, 0xf5, 0x21, 0x00


	//----- nvinfo : EIATTR_KPARAM_INFO
	.align		4
.L_95:
        /*0078*/ 	.byte	0x04, 0x17
        /*007a*/ 	.short	(.L_97 - .L_96)
.L_96:
        /*007c*/ 	.word	0x00000000
        /*0080*/ 	.short	0x0000
        /*0082*/ 	.short	0x0000
        /*0084*/ 	.byte	0x00, 0xf5, 0x21, 0x00


	//----- nvinfo : EIATTR_SPARSE_MMA_MASK
	.align		4
.L_97:
        /*0088*/ 	.byte	0x03, 0x50
        /*008a*/ 	.short	0x0000


	//----- nvinfo : EIATTR_MAXREG_COUNT
	.align		4
        /*008c*/ 	.byte	0x03, 0x1b
        /*008e*/ 	.short	0x00ff


	//----- nvinfo : EIATTR_MERCURY_ISA_VERSION
	.align		4
        /*0090*/ 	.byte	0x03, 0x5f
        /*0092*/ 	.short	0x0101


	//----- nvinfo : EIATTR_VRC_CTA_INIT_COUNT
	.align		4
        /*0094*/ 	.byte	0x02, 0x4a
	.zero		1
	.zero		1


	//----- nvinfo : EIATTR_EXIT_INSTR_OFFSETS
	.align		4
        /*0098*/ 	.byte	0x04, 0x1c
        /*009a*/ 	.short	(.L_99 - .L_98)


	//   ....[0]....
.L_98:
        /*009c*/ 	.word	0x000000c0


	//   ....[1]....
        /*00a0*/ 	.word	0x00000160


	//   ....[2]....
        /*00a4*/ 	.word	0x00001310


	//   ....[3]....
        /*00a8*/ 	.word	0x00001840


	//----- nvinfo : EIATTR_CRS_STACK_SIZE
	.align		4
.L_99:
        /*00ac*/ 	.byte	0x04, 0x1e
        /*00ae*/ 	.short	(.L_101 - .L_100)
.L_100:
        /*00b0*/ 	.word	0x00000000


	//----- nvinfo : EIATTR_CBANK_PARAM_SIZE
	.align		4
.L_101:
        /*00b4*/ 	.byte	0x03, 0x19
        /*00b6*/ 	.short	0x002c


	//----- nvinfo : EIATTR_PARAM_CBANK
	.align		4
        /*00b8*/ 	.byte	0x04, 0x0a
        /*00ba*/ 	.short	(.L_103 - .L_102)
	.align		4
.L_102:
        /*00bc*/ 	.word	index@(.nv.constant0._Z24poincare_distance_kernelIfEvPKT_S2_PS0_fiiii)
        /*00c0*/ 	.short	0x0380
        /*00c2*/ 	.short	0x002c


	//----- nvinfo : EIATTR_SW_WAR
	.align		4
.L_103:
        /*00c4*/ 	.byte	0x04, 0x36
        /*00c6*/ 	.short	(.L_105 - .L_104)
.L_104:
        /*00c8*/ 	.word	0x00000008
.L_105:


//--------------------- .nv.info._Z14log_map_kernelIfEvPKT_PS0_fiii --------------------------
	.section	.nv.info._Z14log_map_kernelIfEvPKT_PS0_fiii,"",@"SHT_CUDA_INFO"
	.sectionflags	@""
	.align	4


	//----- nvinfo : EIATTR_CUDA_API_VERSION
	.align		4
        /*0000*/ 	.byte	0x04, 0x37
        /*0002*/ 	.short	(.L_107 - .L_106)
.L_106:
        /*0004*/ 	.word	0x00000082


	//----- nvinfo : EIATTR_KPARAM_INFO
	.align		4
.L_107:
        /*0008*/ 	.byte	0x04, 0x17
        /*000a*/ 	.short	(.L_109 - .L_108)
.L_108:
        /*000c*/ 	.word	0x00000000
        /*0010*/ 	.short	0x0005
        /*0012*/ 	.short	0x001c
        /*0014*/ 	.byte	0x00, 0xf0, 0x11, 0x00


	//----- nvinfo : EIATTR_KPARAM_INFO
	.align		4
.L_109:
        /*0018*/ 	.byte	0x04, 0x17
        /*001a*/ 	.short	(.L_111 - .L_110)
.L_110:
        /*001c*/ 	.word	0x00000000
        /*0020*/ 	.short	0x0004
        /*0022*/ 	.short	0x0018
        /*0024*/ 	.byte	0x00, 0xf0, 0x11, 0x00


	//----- nvinfo : EIATTR_KPARAM_INFO
	.align		4
.L_111:
        /*0028*/ 	.byte	0x04, 0x17
        /*002a*/ 	.short	(.L_113 - .L_112)
.L_112:
        /*002c*/ 	.word	0x00000000
        /*0030*/ 	.short	0x0003
        /*0032*/ 	.short	0x0014
        /*0034*/ 	.byte	0x00, 0xf0, 0x11, 0x00


	//----- nvinfo : EIATTR_KPARAM_INFO
	.align		4
.L_113:
        /*0038*/ 	.byte	0x04, 0x17
        /*003a*/ 	.short	(.L_115 - .L_114)
.L_114:
        /*003c*/ 	.word	0x00000000
        /*0040*/ 	.short	0x0002
        /*0042*/ 	.short	0x0010
        /*0044*/ 	.byte	0x00, 0xf0, 0x11, 0x00


	//----- nvinfo : EIATTR_KPARAM_INFO
	.align		4
.L_115:
        /*0048*/ 	.byte	0x04, 0x17
        /*004a*/ 	.short	(.L_117 - .L_116)
.L_116:
        /*004c*/ 	.word	0x00000000
        /*0050*/ 	.short	0x0001
        /*0052*/ 	.short	0x0008
        /*0054*/ 	.byte	0x00, 0xf5, 0x21, 0x00


	//----- nvinfo : EIATTR_KPARAM_INFO
	.align		4
.L_117:
        /*0058*/ 	.byte	0x04, 0x17
        /*005a*/ 	.short	(.L_119 - .L_118)
.L_118:
        /*005c*/ 	.word	0x00000000
        /*0060*/ 	.short	0x0000
        /*0062*/ 	.short	0x0000
        /*0064*/ 	.byte	0x00, 0xf5, 0x21, 0x00


	//----- nvinfo : EIATTR_SPARSE_MMA_MASK
	.align		4
.L_119:
        /*0068*/ 	.byte	0x03, 0x50
        /*006a*/ 	.short	0x0000


	//----- nvinfo : EIATTR_MAXREG_COUNT
	.align		4
        /*006c*/ 	.byte	0x03, 0x1b
        /*006e*/ 	.short	0x00ff


	//----- nvinfo : EIATTR_MERCURY_ISA_VERSION
	.align		4
        /*0070*/ 	.byte	0x03, 0x5f
        /*0072*/ 	.short	0x0101


	//----- nvinfo : EIATTR_VRC_CTA_INIT_COUNT
	.align		4
        /*0074*/ 	.byte	0x02, 0x4a
	.zero		1
	.zero		1


	//----- nvinfo : EIATTR_EXIT_INSTR_OFFSETS
	.align		4
        /*0078*/ 	.byte	0x04, 0x1c
        /*007a*/ 	.short	(.L_121 - .L_120)


	//   ....[0]....
.L_120:
        /*007c*/ 	.word	0x00000090


	//   ....[1]....
        /*0080*/ 	.word	0x00000eb0


	//   ....[2]....
        /*0084*/ 	.word	0x00001350


	//   ....[3]....
        /*0088*/ 	.word	0x00001590


	//   ....[4]....
        /*008c*/ 	.word	0x00001710


	//   ....[5]....
        /*0090*/ 	.word	0x000018b0


	//----- nvinfo : EIATTR_CRS_STACK_SIZE
	.align		4
.L_121:
        /*0094*/ 	.byte	0x04, 0x1e
        /*0096*/ 	.short	(.L_123 - .L_122)
.L_122:
        /*0098*/ 	.word	0x00000000


	//----- nvinfo : EIATTR_CBANK_PARAM_SIZE
	.align		4
.L_123:
        /*009c*/ 	.byte	0x03, 0x19
        /*009e*/ 	.short	0x0020


	//----- nvinfo : EIATTR_PARAM_CBANK
	.align		4
        /*00a0*/ 	.byte	0x04, 0x0a
        /*00a2*/ 	.short	(.L_125 - .L_124)
	.align		4
.L_124:
        /*00a4*/ 	.word	index@(.nv.constant0._Z14log_map_kernelIfEvPKT_PS0_fiii)
        /*00a8*/ 	.short	0x0380
        /*00aa*/ 	.short	0x0020


	//----- nvinfo : EIATTR_SW_WAR
	.align		4
.L_125:
        /*00ac*/ 	.byte	0x04, 0x36
        /*00ae*/ 	.short	(.L_127 - .L_126)
.L_126:
        /*00b0*/ 	.word	0x00000008
.L_127:


//--------------------- .nv.info._Z14exp_map_kernelIfEvPKT_PS0_fiii --------------------------
	.section	.nv.info._Z14exp_map_kernelIfEvPKT_PS0_fiii,"",@"SHT_CUDA_INFO"
	.sectionflags	@""
	.align	4


	//----- nvinfo : EIATTR_CUDA_API_VERSION
	.align		4
        /*0000*/ 	.byte	0x04, 0x37
        /*0002*/ 	.short	(.L_129 - .L_128)
.L_128:
        /*0004*/ 	.word	0x00000082


	//----- nvinfo : EIATTR_KPARAM_INFO
	.align		4
.L_129:
        /*0008*/ 	.byte	0x04, 0x17
        /*000a*/ 	.short	(.L_131 - .L_130)
.L_130:
        /*000c*/ 	.word	0x00000000
        /*0010*/ 	.short	0x0005
        /*0012*/ 	.short	0x001c
        /*0014*/ 	.byte	0x00, 0xf0, 0x11, 0x00


	//----- nvinfo : EIATTR_KPARAM_INFO
	.align		4
.L_131:
        /*0018*/ 	.byte	0x04, 0x17
        /*001a*/ 	.short	(.L_133 - .L_132)
.L_132:
        /*001c*/ 	.word	0x00000000
        /*0020*/ 	.short	0x0004
        /*0022*/ 	.short	0x0018
        /*0024*/ 	.byte	0x00, 0xf0, 0x11, 0x00


	//----- nvinfo : EIATTR_KPARAM_INFO
	.align		4
.L_133:
        /*0028*/ 	.byte	0x04, 0x17
        /*002a*/ 	.short	(.L_135 - .L_134)
.L_134:
        /*002c*/ 	.word	0x00000000
        /*0030*/ 	.short	0x0003
        /*0032*/ 	.short	0x0014
        /*0034*/ 	.byte	0x00, 0xf0, 0x11, 0x00


	//----- nvinfo : EIATTR_KPARAM_INFO
	.align		4
.L_135:
        /*0038*/ 	.byte	0x04, 0x17
        /*003a*/ 	.short	(.L_137 - .L_136)
.L_136:
        /*003c*/ 	.word	0x00000000
        /*0040*/ 	.short	0x0002
        /*0042*/ 	.short	0x0010
        /*0044*/ 	.byte	0x00, 0xf0, 0x11, 0x00


	//----- nvinfo : EIATTR_KPARAM_INFO
	.align		4
.L_137:
        /*0048*/ 	.byte	0x04, 0x17
        /*004a*/ 	.short	(.L_139 - .L_138)
.L_138:
        /*004c*/ 	.word	0x00000000
        /*0050*/ 	.short	0x0001
        /*0052*/ 	.short	0x0008
        /*0054*/ 	.byte	0x00, 0xf5, 0x21, 0x00


	//----- nvinfo : EIATTR_KPARAM_INFO
	.align		4
.L_139:
        /*0058*/ 	.byte	0x04, 0x17
        /*005a*/ 	.short	(.L_141 - .L_140)
.L_140:
        /*005c*/ 	.word	0x00000000
        /*0060*/ 	.short	0x0000
        /*0062*/ 	.short	0x0000
        /*0064*/ 	.byte	0x00, 0xf5, 0x21, 0x00


	//----- nvinfo : EIATTR_SPARSE_MMA_MASK
	.align		4
.L_141:
        /*0068*/ 	.byte	0x03, 0x50
        /*006a*/ 	.short	0x0000


	//----- nvinfo : EIATTR_MAXREG_COUNT
	.align		4
        /*006c*/ 	.byte	0x03, 0x1b
        /*006e*/ 	.short	0x00ff


	//----- nvinfo : EIATTR_MERCURY_ISA_VERSION
	.align		4
        /*0070*/ 	.byte	0x03, 0x5f
        /*0072*/ 	.short	0x0101


	//----- nvinfo : EIATTR_VRC_CTA_INIT_COUNT
	.align		4
        /*0074*/ 	.byte	0x02, 0x4a
	.zero		1
	.zero		1


	//----- nvinfo : EIATTR_EXIT_INSTR_OFFSETS
	.align		4
        /*0078*/ 	.byte	0x04, 0x1c
        /*007a*/ 	.short	(.L_143 - .L_142)


	//   ....[0]....
.L_142:
        /*007c*/ 	.word	0x00000090


	//   ....[1]....
        /*0080*/ 	.word	0x00000cf0


	//   ....[2]....
        /*0084*/ 	.word	0x00001290


	//   ....[3]....
        /*0088*/ 	.word	0x00001550


	//   ....[4]....
        /*008c*/ 	.word	0x00001710


	//   ....[5]....
        /*0090*/ 	.word	0x000018c0


	//----- nvinfo : EIATTR_CRS_STACK_SIZE
	.align		4
.L_143:
        /*0094*/ 	.byte	0x04, 0x1e
        /*0096*/ 	.short	(.L_145 - .L_144)
.L_144:
        /*0098*/ 	.word	0x00000000


	//----- nvinfo : EIATTR_CBANK_PARAM_SIZE
	.align		4
.L_145:
        /*009c*/ 	.byte	0x03, 0x19
        /*009e*/ 	.short	0x0020


	//----- nvinfo : EIATTR_PARAM_CBANK
	.align		4
        /*00a0*/ 	.byte	0x04, 0x0a
        /*00a2*/ 	.short	(.L_147 - .L_146)
	.align		4
.L_146:
        /*00a4*/ 	.word	index@(.nv.constant0._Z14exp_map_kernelIfEvPKT_PS0_fiii)
        /*00a8*/ 	.short	0x0380
        /*00aa*/ 	.short	0x0020


	//----- nvinfo : EIATTR_SW_WAR
	.align		4
.L_147:
        /*00ac*/ 	.byte	0x04, 0x36
        /*00ae*/ 	.short	(.L_149 - .L_148)
.L_148:
        /*00b0*/ 	.word	0x00000008
.L_149:


//--------------------- .nv.callgraph             --------------------------
	.section	.nv.callgraph,"",@"SHT_CUDA_CALLGRAPH"
	.align	4
	.sectionentsize	8
	.align		4
        /*0000*/ 	.word	0x00000000
	.align		4
        /*0004*/ 	.word	0xffffffff
	.align		4
        /*0008*/ 	.word	0x00000000
	.align		4
        /*000c*/ 	.word	0xfffffffe
	.align		4
        /*0010*/ 	.word	0x00000000
	.align		4
        /*0014*/ 	.word	0xfffffffd
	.align		4
        /*0018*/ 	.word	0x00000000
	.align		4
        /*001c*/ 	.word	0xfffffffc


//--------------------- .text._Z33fused_hyperbolic_attention_kernelIfEvPKT_S2_S2_PS0_ffbiiii --------------------------
	.section	.text._Z33fused_hyperbolic_attention_kernelIfEvPKT_S2_S2_PS0_ffbiiii,"ax",@progbits
	.align	128
        .global         _Z33fused_hyperbolic_attention_kernelIfEvPKT_S2_S2_PS0_ffbiiii
        .type           _Z33fused_hyperbolic_attention_kernelIfEvPKT_S2_S2_PS0_ffbiiii,@function
        .size           _Z33fused_hyperbolic_attention_kernelIfEvPKT_S2_S2_PS0_ffbiiii,(.L_x_189 - _Z33fused_hyperbolic_attention_kernelIfEvPKT_S2_S2_PS0_ffbiiii)
        .other          _Z33fused_hyperbolic_attention_kernelIfEvPKT_S2_S2_PS0_ffbiiii,@"STO_CUDA_ENTRY STV_DEFAULT"
_Z33fused_hyperbolic_attention_kernelIfEvPKT_S2_S2_PS0_ffbiiii:
.text._Z33fused_hyperbolic_attention_kernelIfEvPKT_S2_S2_PS0_ffbiiii:
[----:B------:R-:W-:Y:S08]  /*0000*/  LDC R1, c[0x0][0x37c] ;  /* 0x0000df00ff017b82 */ /* 0x000ff00000000800 */
[----:B------:R-:W0:Y:S01]  /*0010*/  S2UR UR5, SR_CTAID.Y ;  /* 0x00000000000579c3 */ /* 0x000e220000002600 */
[----:B------:R-:W0:Y:S01]  /*0020*/  LDCU.64 UR6, c[0x0][0x3b0] ;  /* 0x00007600ff0677ac */ /* 0x000e220008000a00 */
[----:B------:R-:W1:Y:S06]  /*0030*/  LDCU UR8, c[0x0][0x3ac] ;  /* 0x00007580ff0877ac */ /* 0x000e6c0008000800 */
[----:B------:R-:W1:Y:S08]  /*0040*/  S2UR UR4, SR_CTAID.Z ;  /* 0x00000000000479c3 */ /* 0x000e700000002700 */
[----:B------:R-:W2:Y:S01]  /*0050*/  S2UR UR10, SR_CTAID.X ;  /* 0x00000000000a79c3 */ /* 0x000ea20000002500 */
[----:B0-----:R-:W-:-:S04]  /*0060*/  UISETP.GE.AND UP0, UPT, UR5, UR6, UPT ;  /* 0x000000060500728c */ /* 0x001fc8000bf06270 */
[----:B-1----:R-:W-:-:S04]  /*0070*/  UISETP.GE.OR UP0, UPT, UR4, UR8, UP0 ;  /* 0x000000080400728c */ /* 0x002fc80008706670 */
[----:B--2---:R-:W-:-:S06]  /*0080*/  UISETP.GE.OR UP0, UPT, UR10, UR7, UP0 ;  /* 0x000000070a00728c */ /* 0x004fcc0008706670 */
[----:B------:R-:W-:-:S13]  /*0090*/  PLOP3.LUT P0, PT, PT, PT, UP0, 0x80, 0x8 ;  /* 0x000000000008781c */ /* 0x000fda0003f0f008 */
[----:B------:R-:W-:Y:S05]  /*00a0*/  @P0 EXIT ;  /* 0x000000000000094d */ /* 0x000fea0003800000 */
[----:B------:R-:W0:Y:S01]  /*00b0*/  LDCU UR18, c[0x0][0x3b8] ;  /* 0x00007700ff1277ac */ /* 0x000e220008000800 */
[----:B------:R-:W1:Y:S01]  /*00c0*/  S2R R19, SR_TID.X ;  /* 0x0000000000137919 */ /* 0x000e620000002100 */
[----:B------:R-:W-:Y:S01]  /*00d0*/  BSSY.RECONVERGENT B0, `(.L_x_0) ;  /* 0x000001e000007945 */ /* 0x000fe20003800200 */
[----:B------:R-:W-:Y:S01]  /*00e0*/  HFMA2 R0, -RZ, RZ, 0, 0 ;  /* 0x00000000ff007431 */ /* 0x000fe200000001ff */
[----:B------:R-:W-:Y:S01]  /*00f0*/  UIMAD UR4, UR4, UR6, URZ ;  /* 0x00000006040472a4 */ /* 0x000fe2000f8e02ff */
[----:B------:R-:W2:Y:S01]  /*0100*/  LDCU.64 UR8, c[0x0][0x380] ;  /* 0x00007000ff0877ac */ /* 0x000ea20008000a00 */
[----:B------:R-:W3:Y:S01]  /*0110*/  LDCU.64 UR12, c[0x0][0x358] ;  /* 0x00006b00ff0c77ac */ /* 0x000ee20008000a00 */
[----:B0-----:R-:W-:Y:S02]  /*0120*/  UIMAD UR7, UR7, UR18, URZ ;  /* 0x00000012070772a4 */ /* 0x001fe4000f8e02ff */
[----:B------:R-:W-:Y:S02]  /*0130*/  UIMAD UR11, UR10, UR18, URZ ;  /* 0x000000120a0b72a4 */ /* 0x000fe4000f8e02ff */
[----:B------:R-:W-:-:S02]  /*0140*/  UIMAD UR5, UR5, UR7, URZ ;  /* 0x00000007050572a4 */ /* 0x000fc4000f8e02ff */
[----:B------:R-:W-:Y:S02]  /*0150*/  UIMAD UR4, UR4, UR7, URZ ;  /* 0x00000007040472a4 */ /* 0x000fe4000f8e02ff */
[----:B------:R-:W-:Y:S02]  /*0160*/  USHF.R.S32.HI UR6, URZ, 0x1f, UR5 ;  /* 0x0000001fff067899 */ /* 0x000fe40008011405 */
[----:B------:R-:W-:Y:S02]  /*0170*/  UIADD3 UR5, UP0, UPT, UR4, UR5, URZ ;  /* 0x0000000504057290 */ /* 0x000fe4000ff1e0ff */
[----:B------:R-:W-:Y:S02]  /*0180*/  USHF.R.S32.HI UR14, URZ, 0x1f, UR11 ;  /* 0x0000001fff0e7899 */ /* 0x000fe4000801140b */
[----:B------:R-:W-:Y:S01]  /*0190*/  ULEA.HI.X.SX32 UR6, UR4, UR6, 0x1, UP0 ;  /* 0x0000000604067291 */ /* 0x000fe200080f0eff */
[----:B-1----:R-:W-:Y:S01]  /*01a0*/  ISETP.GE.AND P0, PT, R19, UR18, PT ;  /* 0x0000001213007c0c */ /* 0x002fe2000bf06270 */
[----:B------:R-:W-:-:S04]  /*01b0*/  UIADD3 UR16, UP0, UPT, UR11, UR5, URZ ;  /* 0x000000050b107290 */ /* 0x000fc8000ff1e0ff */
[----:B------:R-:W-:Y:S02]  /*01c0*/  UIADD3.X UR17, UPT, UPT, UR14, UR6, URZ, UP0, !UPT ;  /* 0x000000060e117290 */ /* 0x000fe400087fe4ff */
[----:B--2---:R-:W-:-:S04]  /*01d0*/  ULEA UR4, UP0, UR16, UR8, 0x2 ;  /* 0x0000000810047291 */ /* 0x004fc8000f8010ff */
[----:B------:R-:W-:Y:S02]  /*01e0*/  ULEA.HI.X UR7, UR16, UR9, UR17, 0x2, UP0 ;  /* 0x0000000910077291 */ /* 0x000fe400080f1411 */
[----:B------:R-:W-:-:S04]  /*01f0*/  MOV R2, UR4 ;  /* 0x0000000400027c02 */ /* 0x000fc80008000f00 */
[----:B------:R-:W-:Y:S01]  /*0200*/  IMAD.U32 R3, RZ, RZ, UR7 ;  /* 0x00000007ff037e24 */ /* 0x000fe2000f8e00ff */
[----:B---3--:R-:W-:Y:S06]  /*0210*/  @P0 BRA `(.L_x_1) ;  /* 0x0000000000240947 */ /* 0x008fec0003800000 */
[----:B------:R-:W0:Y:S01]  /*0220*/  LDC R6, c[0x0][0x360] ;  /* 0x0000d800ff067b82 */ /* 0x000e220000000800 */
[----:B------:R-:W-:Y:S01]  /*0230*/  IMAD.MOV.U32 R0, RZ, RZ, RZ ;  /* 0x000000ffff007224 */ /* 0x000fe200078e00ff */
[----:B------:R-:W-:-:S07]  /*0240*/  MOV R7, R19 ;  /* 0x0000001300077202 */ /* 0x000fce0000000f00 */
.L_x_2:
[----:B------:R-:W-:-:S06]  /*0250*/  IMAD.WIDE R4, R7, 0x4, R2 ;  /* 0x0000000407047825 */ /* 0x000fcc00078e0202 */
[----:B------:R-:W2:Y:S01]  /*0260*/  LDG.E.CONSTANT R5, desc[UR12][R4.64] ;  /* 0x0000000c04057981 */ /* 0x000ea2000c1e9900 */
[----:B0-----:R-:W-:-:S05]  /*0270*/  IMAD.IADD R7, R6, 0x1, R7 ;  /* 0x0000000106077824 */ /* 0x001fca00078e0207 */
[----:B------:R-:W-:Y:S01]  /*0280*/  ISETP.GE.AND P0, PT, R7, UR18, PT ;  /* 0x0000001207007c0c */ /* 0x000fe2000bf06270 */
[----:B--2---:R-:W-:-:S12]  /*0290*/  FFMA R0, R5, R5, R0 ;  /* 0x0000000505007223 */ /* 0x004fd80000000000 */
[----:B------:R-:W-:Y:S05]  /*02a0*/  @!P0 BRA `(.L_x_2) ;  /* 0xfffffffc00e88947 */ /* 0x000fea000383ffff */
.L_x_1:
[----:B------:R-:W-:Y:S05]  /*02b0*/  BSYNC.RECONVERGENT B0 ;  /* 0x0000000000007941 */ /* 0x000fea0003800200 */
.L_x_0:
[----:B------:R-:W0:Y:S01]  /*02c0*/  SHFL.DOWN PT, R5, R0, 0x10, 0x1f ;  /* 0x0a001f0000057f89 */ /* 0x000e2200000e0000 */
[----:B------:R-:W1:Y:S01]  /*02d0*/  S2UR UR7, SR_CgaCtaId ;  /* 0x00000000000779c3 */ /* 0x000e620000008800 */
[----:B------:R-:W-:Y:S01]  /*02e0*/  UMOV UR4, 0x400 ;  /* 0x0000040000047882 */ /* 0x000fe20000000000 */
[C---:B------:R-:W-:Y:S02]  /*02f0*/  ISETP.NE.AND P0, PT, R19.reuse, RZ, PT ;  /* 0x000000ff1300720c */ /* 0x040fe40003f05270 */
[----:B------:R-:W-:Y:S01]  /*0300*/  ISETP.GE.AND P2, PT, R19, UR18, PT ;  /* 0x0000001213007c0c */ /* 0x000fe2000bf46270 */
[----:B0-----:R-:W-:Y:S01]  /*0310*/  FADD R5, R5, R0 ;  /* 0x0000000005057221 */ /* 0x001fe20000000000 */
[----:B-1----:R-:W-:-:S04]  /*0320*/  ULEA UR4, UR7, UR4, 0x18 ;  /* 0x0000000407047291 */ /* 0x002fc8000f8ec0ff */
[----:B------:R-:W0:Y:S01]  /*0330*/  SHFL.DOWN PT, R4, R5, 0x8, 0x1f ;  /* 0x09001f0005047f89 */ /* 0x000e2200000e0000 */
[----:B------:R-:W-:Y:S01]  /*0340*/  ULEA UR15, UR18, UR4, 0x2 ;  /* 0x00000004120f7291 */ /* 0x000fe2000f8e10ff */
[----:B0-----:R-:W-:-:S05]  /*0350*/  FADD R4, R5, R4 ;  /* 0x0000000405047221 */ /* 0x001fca0000000000 */
[----:B------:R-:W0:Y:S02]  /*0360*/  SHFL.DOWN PT, R7, R4, 0x4, 0x1f ;  /* 0x08801f0004077f89 */ /* 0x000e2400000e0000 */
[----:B0-----:R-:W-:-:S05]  /*0370*/  FADD R7, R4, R7 ;  /* 0x0000000704077221 */ /* 0x001fca0000000000 */
[----:B------:R-:W0:Y:S02]  /*0380*/  SHFL.DOWN PT, R6, R7, 0x2, 0x1f ;  /* 0x08401f0007067f89 */ /* 0x000e2400000e0000 */
[----:B0-----:R-:W-:-:S05]  /*0390*/  FADD R6, R7, R6 ;  /* 0x0000000607067221 */ /* 0x001fca0000000000 */
[----:B------:R-:W0:Y:S02]  /*03a0*/  SHFL.DOWN PT, R9, R6, 0x1, 0x1f ;  /* 0x08201f0006097f89 */ /* 0x000e2400000e0000 */
[----:B0-----:R-:W-:-:S05]  /*03b0*/  FADD R9, R6, R9 ;  /* 0x0000000906097221 */ /* 0x001fca0000000000 */
[----:B------:R-:W-:Y:S01]  /*03c0*/  @!P0 STS [UR15], R9 ;  /* 0x00000009ff008988 */ /* 0x000fe2000800080f */
[----:B------:R-:W-:Y:S06]  /*03d0*/  BAR.SYNC.DEFER_BLOCKING 0x0 ;  /* 0x0000000000007b1d */ /* 0x000fec0000010000 */
[----:B------:R-:W0:Y:S02]  /*03e0*/  LDS R0, [UR15] ;  /* 0x0000000fff007984 */ /* 0x000e240008000800 */
[----:B0-----:R-:W-:-:S04]  /*03f0*/  FADD R8, R0, 9.9999999747524270788e-07 ;  /* 0x358637bd00087421 */ /* 0x001fc80000000000 */
[----:B------:R0:W1:Y:S01]  /*0400*/  MUFU.RSQ R5, R8 ;  /* 0x0000000800057308 */ /* 0x0000620000001400 */
[----:B------:R-:W-:-:S04]  /*0410*/  IADD3 R0, PT, PT, R8, -0xd000000, RZ ;  /* 0xf300000008007810 */ /* 0x000fc80007ffe0ff */
[----:B------:R-:W-:-:S13]  /*0420*/  ISETP.GT.U32.AND P0, PT, R0, 0x727fffff, PT ;  /* 0x727fffff0000780c */ /* 0x000fda0003f04070 */
[----:B01----:R-:W-:Y:S05]  /*0430*/  @!P0 BRA `(.L_x_3) ;  /* 0x0000000000188947 */ /* 0x003fea0003800000 */
[----:B------:R-:W-:Y:S01]  /*0440*/  BSSY.RECONVERGENT B0, `(.L_x_4) ;  /* 0x0000003000007945 */ /* 0x000fe20003800200 */
[----:B------:R-:W-:-:S07]  /*0450*/  MOV R22, 0x470 ;  /* 0x0000047000167802 */ /* 0x000fce0000000f00 */
[----:B------:R-:W-:Y:S05]  /*0460*/  CALL.REL.NOINC `($__internal_0_$__cuda_sm20_sqrt_rn_f32_slowpath) ;  /* 0x0000003c00187944 */ /* 0x000fea0003c00000 */
[----:B------:R-:W-:Y:S05]  /*0470*/  BSYNC.RECONVERGENT B0 ;  /* 0x0000000000007941 */ /* 0x000fea0003800200 */
.L_x_4:
[----:B------:R-:W-:Y:S01]  /*0480*/  IMAD.MOV.U32 R0, RZ, RZ, R11 ;  /* 0x000000ffff007224 */ /* 0x000fe200078e000b */
[----:B------:R-:W-:Y:S06]  /*0490*/  BRA `(.L_x_5) ;  /* 0x0000000000107947 */ /* 0x000fec0003800000 */
.L_x_3:
[----:B------:R-:W-:Y:S01]  /*04a0*/  FMUL.FTZ R7, R8, R5 ;  /* 0x0000000508077220 */ /* 0x000fe20000410000 */
[----:B------:R-:W-:-:S03]  /*04b0*/  FMUL.FTZ R5, R5, 0.5 ;  /* 0x3f00000005057820 */ /* 0x000fc60000410000 */
[----:B------:R-:W-:-:S04]  /*04c0*/  FFMA R0, -R7, R7, R8 ;  /* 0x0000000707007223 */ /* 0x000fc80000000108 */
[----:B------:R-:W-:-:S07]  /*04d0*/  FFMA R0, R0, R5, R7 ;  /* 0x0000000500007223 */ /* 0x000fce0000000007 */
.L_x_5:
[----:B------:R-:W0:Y:S02]  /*04e0*/  LDCU UR8, c[0x0][0x3a0] ;  /* 0x00007400ff0877ac */ /* 0x000e240008000800 */
[----:B0-----:R-:W-:Y:S02]  /*04f0*/  UIADD3 UR7, UPT, UPT, UR8, -0xd000000, URZ ;  /* 0xf300000008077890 */ /* 0x001fe4000fffe0ff */
[----:B------:R-:W0:Y:S02]  /*0500*/  MUFU.RSQ R4, UR8 ;  /* 0x0000000800047d08 */ /* 0x000e240008001400 */
[----:B------:R-:W-:-:S09]  /*0510*/  UISETP.GT.U32.AND UP0, UPT, UR7, 0x727fffff, UPT ;  /* 0x727fffff0700788c */ /* 0x000fd2000bf04070 */
[----:B------:R-:W-:Y:S05]  /*0520*/  BRA.U !UP0, `(.L_x_6) ;  /* 0x0000000108207547 */ /* 0x000fea000b800000 */
[----:B------:R-:W1:Y:S01]  /*0530*/  LDCU UR7, c[0x0][0x3a0] ;  /* 0x00007400ff0777ac */ /* 0x000e620008000800 */
[----:B------:R-:W-:Y:S01]  /*0540*/  BSSY.RECONVERGENT B0, `(.L_x_7) ;  /* 0x0000004000007945 */ /* 0x000fe20003800200 */
[----:B------:R-:W-:Y:S02]  /*0550*/  MOV R22, 0x580 ;  /* 0x0000058000167802 */ /* 0x000fe40000000f00 */
[----:B-1----:R-:W-:-:S07]  /*0560*/  MOV R8, UR7 ;  /* 0x0000000700087c02 */ /* 0x002fce0008000f00 */
[----:B0-----:R-:W-:Y:S05]  /*0570*/  CALL.REL.NOINC `($__internal_0_$__cuda_sm20_sqrt_rn_f32_slowpath) ;  /* 0x0000003800d47944 */ /* 0x001fea0003c00000 */
[----:B------:R-:W-:Y:S05]  /*0580*/  BSYNC.RECONVERGENT B0 ;  /* 0x0000000000007941 */ /* 0x000fea0003800200 */
.L_x_7:
[----:B------:R-:W-:Y:S01]  /*0590*/  IMAD.MOV.U32 R18, RZ, RZ, R11 ;  /* 0x000000ffff127224 */ /* 0x000fe200078e000b */
[----:B------:R-:W-:Y:S06]  /*05a0*/  BRA `(.L_x_8) ;  /* 0x0000000000107947 */ /* 0x000fec0003800000 */
.L_x_6:
[C---:B0-----:R-:W-:Y:S01]  /*05b0*/  FMUL.FTZ R18, R4.reuse, UR8 ;  /* 0x0000000804127c20 */ /* 0x041fe20008410000 */
[----:B------:R-:W-:-:S03]  /*05c0*/  FMUL.FTZ R4, R4, 0.5 ;  /* 0x3f00000004047820 */ /* 0x000fc60000410000 */
[----:B------:R-:W-:-:S04]  /*05d0*/  FFMA R5, -R18, R18, UR8 ;  /* 0x0000000812057e23 */ /* 0x000fc80008000112 */
[----:B------:R-:W-:-:S07]  /*05e0*/  FFMA R18, R5, R4, R18 ;  /* 0x0000000405127223 */ /* 0x000fce0000000012 */
.L_x_8:
[----:B------:R-:W-:Y:S01]  /*05f0*/  FMNMX R5, R0, 5, PT ;  /* 0x40a0000000057809 */ /* 0x000fe20003800000 */
[----:B------:R-:W-:Y:S01]  /*0600*/  IMAD.MOV.U32 R8, RZ, RZ, 0x3c80f082 ;  /* 0x3c80f082ff087424 */ /* 0x000fe200078e00ff */
[----:B------:R-:W-:Y:S03]  /*0610*/  BSSY.RECONVERGENT B0, `(.L_x_9) ;  /* 0x0000020000007945 */ /* 0x000fe60003800200 */
[----:B------:R-:W-:-:S04]  /*0620*/  FMUL R5, R5, R18 ;  /* 0x0000001205057220 */ /* 0x000fc80000400000 */
[C---:B------:R-:W-:Y:S01]  /*0630*/  FADD R11, R5.reuse, 9.9999999747524270788e-07 ;  /* 0x358637bd050b7421 */ /* 0x040fe20000000000 */
[----:B------:R-:W-:Y:S01]  /*0640*/  FMNMX R4, R5, 15, PT ;  /* 0x4170000005047809 */ /* 0x000fe20003800000 */
[----:B------:R-:W-:Y:S02]  /*0650*/  HFMA2 R5, -RZ, RZ, 1.875, 0 ;  /* 0x3f800000ff057431 */ /* 0x000fe400000001ff */
[----:B------:R-:W-:Y:S01]  /*0660*/  MUFU.RCP R9, R11 ;  /* 0x0000000b00097308 */ /* 0x000fe20000001000 */
[C---:B------:R-:W-:Y:S01]  /*0670*/  FSETP.GE.AND P1, PT, |R4|.reuse, 0.60000002384185791016, PT ;  /* 0x3f19999a0400780b */ /* 0x040fe20003f26200 */
[C---:B------:R-:W-:Y:S01]  /*0680*/  FMUL R0, |R4|.reuse, 2.8853900432586669922 ;  /* 0x4038aa3b04007820 */ /* 0x040fe20000400200 */
[C---:B------:R-:W-:Y:S01]  /*0690*/  FMUL R7, R4.reuse, R4 ;  /* 0x0000000404077220 */ /* 0x040fe20000400000 */
[----:B------:R-:W-:-:S03]  /*06a0*/  FSETP.GE.AND P0, PT, |R4|, 9.010913848876953125, PT ;  /* 0x41102cb40400780b */ /* 0x000fc60003f06200 */
[C---:B------:R-:W-:Y:S01]  /*06b0*/  FFMA R8, R7.reuse, R8, -0.052303962409496307373 ;  /* 0xbd563cae07087423 */ /* 0x040fe20000000008 */
[----:B------:R-:W0:Y:S02]  /*06c0*/  MUFU.EX2 R0, R0 ;  /* 0x0000000000007308 */ /* 0x000e240000000800 */
[----:B0-----:R-:W-:Y:S01]  /*06d0*/  FADD R6, R0, 1 ;  /* 0x3f80000000067421 */ /* 0x001fe20000000000 */
[----:B------:R-:W-:-:S04]  /*06e0*/  FFMA R0, R7, R8, 0.1331529766321182251 ;  /* 0x3e08594107007423 */ /* 0x000fc80000000008 */
[C---:B------:R-:W-:Y:S01]  /*06f0*/  FFMA R0, R7.reuse, R0, -0.33332768082618713379 ;  /* 0xbeaaa9ed07007423 */ /* 0x040fe20000000000 */
[----:B------:R-:W0:Y:S03]  /*0700*/  MUFU.RCP R6, R6 ;  /* 0x0000000600067308 */ /* 0x000e260000001000 */
[----:B------:R-:W-:Y:S01]  /*0710*/  FFMA R7, R7, R0, RZ ;  /* 0x0000000007077223 */ /* 0x000fe200000000ff */
[----:B------:R-:W-:-:S04]  /*0720*/  FFMA R0, -R11, R9, 1 ;  /* 0x3f8000000b007423 */ /* 0x000fc80000000109 */
[----:B------:R-:W-:Y:S01]  /*0730*/  FFMA R9, R9, R0, R9 ;  /* 0x0000000009097223 */ /* 0x000fe20000000009 */
[----:B0-----:R-:W-:-:S05]  /*0740*/  FFMA R5, R6, -2, R5 ;  /* 0xc000000006057823 */ /* 0x001fca0000000005 */
[----:B------:R-:W-:-:S04]  /*0750*/  FSEL R5, R5, 1, !P0 ;  /* 0x3f80000005057808 */ /* 0x000fc80004000000 */
[--C-:B------:R-:W-:Y:S01]  /*0760*/  LOP3.LUT R8, R5, 0x80000000, R4.reuse, 0xb8, !PT ;  /* 0x8000000005087812 */ /* 0x100fe200078eb804 */
[----:B------:R-:W-:-:S04]  /*0770*/  @!P1 FFMA R8, R4, R7, R4 ;  /* 0x0000000704089223 */ /* 0x000fc80000000004 */
[----:B------:R-:W0:Y:S01]  /*0780*/  FCHK P0, R8, R11 ;  /* 0x0000000b08007302 */ /* 0x000e220000000000 */
[----:B------:R-:W-:-:S04]  /*0790*/  FFMA R0, R8, R9, RZ ;  /* 0x0000000908007223 */ /* 0x000fc800000000ff */
[----:B------:R-:W-:-:S04]  /*07a0*/  FFMA R4, -R11, R0, R8 ;  /* 0x000000000b047223 */ /* 0x000fc80000000108 */
[----:B------:R-:W-:Y:S01]  /*07b0*/  FFMA R0, R9, R4, R0 ;  /* 0x0000000409007223 */ /* 0x000fe20000000000 */
[----:B0-----:R-:W-:Y:S06]  /*07c0*/  @!P0 BRA `(.L_x_10) ;  /* 0x0000000000108947 */ /* 0x001fec0003800000 */
[----:B------:R-:W-:Y:S02]  /*07d0*/  MOV R9, R11 ;  /* 0x0000000b00097202 */ /* 0x000fe40000000f00 */
[----:B------:R-:W-:-:S07]  /*07e0*/  MOV R11, 0x800 ;  /* 0x00000800000b7802 */ /* 0x000fce0000000f00 */
[----:B------:R-:W-:Y:S05]  /*07f0*/  CALL.REL.NOINC `($__internal_1_$__cuda_sm3x_div_rn_noftz_f32_slowpath) ;  /* 0x0000003800907944 */ /* 0x000fea0003c00000 */
[----:B------:R-:W-:-:S07]  /*0800*/  IMAD.MOV.U32 R0, RZ, RZ, R14 ;  /* 0x000000ffff007224 */ /* 0x000fce00078e000e */
.L_x_10:
[----:B------:R-:W-:Y:S05]  /*0810*/  BSYNC.RECONVERGENT B0 ;  /* 0x0000000000007941 */ /* 0x000fea0003800200 */
.L_x_9:
[----:B------:R-:W0:Y:S01]  /*0820*/  LDCU UR7, c[0x0][0x3b8] ;  /* 0x00007700ff0777ac */ /* 0x000e220008000800 */
[----:B------:R-:W-:Y:S04]  /*0830*/  BSSY.RECONVERGENT B0, `(.L_x_11) ;  /* 0x000000c000007945 */ /* 0x000fe80003800200 */
[----:B------:R-:W-:Y:S05]  /*0840*/  @P2 BRA `(.L_x_12) ;  /* 0x0000000000282947 */ /* 0x000fea0003800000 */
[----:B------:R-:W1:Y:S01]  /*0850*/  LDC R8, c[0x0][0x360] ;  /* 0x0000d800ff087b82 */ /* 0x000e620000000800 */
[----:B------:R-:W-:-:S07]  /*0860*/  MOV R7, R19 ;  /* 0x0000001300077202 */ /* 0x000fce0000000f00 */
.L_x_13:
[----:B------:R-:W-:-:S06]  /*0870*/  IMAD.WIDE R4, R7, 0x4, R2 ;  /* 0x0000000407047825 */ /* 0x000fcc00078e0202 */
[----:B--2---:R-:W2:Y:S01]  /*0880*/  LDG.E.CONSTANT R5, desc[UR12][R4.64] ;  /* 0x0000000c04057981 */ /* 0x004ea2000c1e9900 */
[----:B------:R-:W-:Y:S01]  /*0890*/  LEA R9, R7, UR4, 0x2 ;  /* 0x0000000407097c11 */ /* 0x000fe2000f8e10ff */
[----:B-1----:R-:W-:-:S05]  /*08a0*/  IMAD.IADD R7, R8, 0x1, R7 ;  /* 0x0000000108077824 */ /* 0x002fca00078e0207 */
[----:B0-----:R-:W-:Y:S01]  /*08b0*/  ISETP.GE.AND P0, PT, R7, UR7, PT ;  /* 0x0000000707007c0c */ /* 0x001fe2000bf06270 */
[----:B--2---:R-:W-:-:S05]  /*08c0*/  FMUL R6, R5, R0 ;  /* 0x0000000005067220 */ /* 0x004fca0000400000 */
[----:B------:R2:W-:Y:S07]  /*08d0*/  STS [R9], R6 ;  /* 0x0000000609007388 */ /* 0x0005ee0000000800 */
[----:B------:R-:W-:Y:S05]  /*08e0*/  @!P0 BRA `(.L_x_13) ;  /* 0xfffffffc00e08947 */ /* 0x000fea000383ffff */
.L_x_12:
[----:B0-----:R-:W-:Y:S05]  /*08f0*/  BSYNC.RECONVERGENT B0 ;  /* 0x0000000000007941 */ /* 0x001fea0003800200 */
.L_x_11:
[----:B------:R-:W0:Y:S01]  /*0900*/  LDCU UR4, c[0x0][0x3b4] ;  /* 0x00007680ff0477ac */ /* 0x000e220008000800 */
[----:B------:R-:W-:Y:S01]  /*0910*/  BSSY.RECONVERGENT B0, `(.L_x_14) ;  /* 0x00001c2000007945 */ /* 0x000fe20003800200 */
[----:B------:R-:W-:Y:S01]  /*0920*/  MOV R17, 0xff800000 ;  /* 0xff80000000117802 */ /* 0x000fe20000000f00 */
[----:B------:R-:W-:Y:S01]  /*0930*/  BAR.SYNC.DEFER_BLOCKING 0x0 ;  /* 0x0000000000007b1d */ /* 0x000fe20000010000 */
[----:B0-----:R-:W-:-:S13]  /*0940*/  ISETP.GE.U32.AND P0, PT, R19, UR4, PT ;  /* 0x0000000413007c0c */ /* 0x001fda000bf06070 */
[----:B------:R-:W-:Y:S05]  /*0950*/  @P0 BRA `(.L_x_15) ;  /* 0x0000001800f40947 */ /* 0x000fea0003800000 */
[----:B------:R-:W0:Y:S01]  /*0960*/  LDC R5, c[0x0][0x3b8] ;  /* 0x0000ee00ff057b82 */ /* 0x000e220000000800 */
[----:B------:R-:W-:Y:S01]  /*0970*/  IMAD.MOV.U32 R17, RZ, RZ, -0x800000 ;  /* 0xff800000ff117424 */ /* 0x000fe200078e00ff */
[----:B------:R-:W-:-:S06]  /*0980*/  MOV R0, R19 ;  /* 0x0000001300007202 */ /* 0x000fcc0000000f00 */
[----:B------:R-:W1:Y:S01]  /*0990*/  LDC R16, c[0x0][0x3a0] ;  /* 0x0000e800ff107b82 */ /* 0x000e620000000800 */
[C---:B0-----:R-:W-:Y:S01]  /*09a0*/  VIADD R7, R5.reuse, 0xffffffff ;  /* 0xffffffff05077836 */ /* 0x041fe20000000000 */
[C---:B--2---:R-:W-:Y:S02]  /*09b0*/  LOP3.LUT R6, R5.reuse, 0xf, RZ, 0xc0, !PT ;  /* 0x0000000f05067812 */ /* 0x044fe400078ec0ff */
[C---:B------:R-:W-:Y:S02]  /*09c0*/  LOP3.LUT R2, R5.reuse, 0x7, RZ, 0xc0, !PT ;  /* 0x0000000705027812 */ /* 0x040fe400078ec0ff */
[C---:B------:R-:W-:Y:S02]  /*09d0*/  LOP3.LUT R3, R5.reuse, 0x3, RZ, 0xc0, !PT ;  /* 0x0000000305037812 */ /* 0x040fe400078ec0ff */
[C---:B------:R-:W-:Y:S01]  /*09e0*/  LOP3.LUT R4, R5.reuse, 0x7ffffff0, RZ, 0xc0, !PT ;  /* 0x7ffffff005047812 */ /* 0x040fe200078ec0ff */
[----:B-1----:R-:W-:Y:S01]  /*09f0*/  FADD R16, R16, R16 ;  /* 0x0000001010107221 */ /* 0x002fe20000000000 */
[----:B------:R-:W-:-:S07]  /*0a00*/  LOP3.LUT R5, R5, 0x7ffffff8, RZ, 0xc0, !PT ;  /* 0x7ffffff805057812 */ /* 0x000fce00078ec0ff */
.L_x_40:
[----:B0-----:R-:W0:Y:S01]  /*0a10*/  LDCU.U8 UR4, c[0x0][0x3a8] ;  /* 0x00007500ff0477ac */ /* 0x001e220008000000 */
[----:B------:R-:W-:Y:S01]  /*0a20*/  ISETP.GT.AND P0, PT, R0, UR10, PT ;  /* 0x0000000a00007c0c */ /* 0x000fe2000bf04270 */
[----:B------:R-:W-:Y:S01]  /*0a30*/  BSSY.RECONVERGENT B1, `(.L_x_16) ;  /* 0x00001aa000017945 */ /* 0x000fe20003800200 */
[----:B0-----:R-:W-:-:S06]  /*0a40*/  UPRMT UR4, UR4, 0x8880, URZ ;  /* 0x0000888004047896 */ /* 0x001fcc00080000ff */
[----:B------:R-:W-:-:S13]  /*0a50*/  ISETP.EQ.OR P0, PT, RZ, UR4, !P0 ;  /* 0x00000004ff007c0c */ /* 0x000fda000c702670 */
[----:B-1----:R-:W-:Y:S02]  /*0a60*/  @!P0 LEA R8, R0, UR15, 0x2 ;  /* 0x0000000f00088c11 */ /* 0x002fe4000f8e10ff */
[----:B------:R-:W-:-:S05]  /*0a70*/  @!P0 MOV R9, 0xff800000 ;  /* 0xff80000000098802 */ /* 0x000fca0000000f00 */
[----:B------:R0:W-:Y:S01]  /*0a80*/  @!P0 STS [R8+0x4], R9 ;  /* 0x0000040908008388 */ /* 0x0001e20000000800 */
[----:B------:R-:W-:Y:S05]  /*0a90*/  @!P0 BRA `(.L_x_17) ;  /* 0x00000018008c8947 */ /* 0x000fea0003800000 */
[----:B------:R-:W0:Y:S01]  /*0aa0*/  LDC R11, c[0x0][0x3b8] ;  /* 0x0000ee00ff0b7b82 */ /* 0x000e220000000800 */
[----:B------:R-:W1:Y:S01]  /*0ab0*/  LDCU.64 UR8, c[0x0][0x388] ;  /* 0x00007100ff0877ac */ /* 0x000e620008000a00 */
[----:B------:R-:W-:Y:S02]  /*0ac0*/  IMAD.MOV.U32 R15, RZ, RZ, RZ ;  /* 0x000000ffff0f7224 */ /* 0x000fe400078e00ff */
[----:B0-----:R-:W-:Y:S01]  /*0ad0*/  IMAD R8, R0, R11, RZ ;  /* 0x0000000b00087224 */ /* 0x001fe200078e02ff */
[----:B------:R-:W-:-:S04]  /*0ae0*/  ISETP.GE.AND P2, PT, R11, 0x1, PT ;  /* 0x000000010b00780c */ /* 0x000fc80003f46270 */
[----:B------:R-:W-:-:S04]  /*0af0*/  IADD3 R9, P0, PT, R8, UR5, RZ ;  /* 0x0000000508097c10 */ /* 0x000fc8000ff1e0ff */
[----:B------:R-:W-:Y:S02]  /*0b00*/  LEA.HI.X.SX32 R8, R8, UR6, 0x1, P0 ;  /* 0x0000000608087c11 */ /* 0x000fe400080f0eff */
[----:B-1----:R-:W-:-:S04]  /*0b10*/  LEA R20, P0, R9, UR8, 0x2 ;  /* 0x0000000809147c11 */ /* 0x002fc8000f8010ff */
[----:B------:R-:W-:Y:S01]  /*0b20*/  LEA.HI.X R21, R9, UR9, R8, 0x2, P0 ;  /* 0x0000000909157c11 */ /* 0x000fe200080f1408 */
[----:B------:R-:W-:Y:S01]  /*0b30*/  HFMA2 R8, -RZ, RZ, 0.34521484375, 0.483642578125 ;  /* 0x358637bdff087431 */ /* 0x000fe200000001ff */
[----:B------:R-:W-:Y:S07]  /*0b40*/  @!P2 BRA `(.L_x_18) ;  /* 0x000000080058a947 */ /* 0x000fee0003800000 */
[----:B------:R-:W-:Y:S01]  /*0b50*/  ISETP.GE.U32.AND P0, PT, R7, 0xf, PT ;  /* 0x0000000f0700780c */ /* 0x000fe20003f06070 */
[----:B------:R-:W-:Y:S01]  /*0b60*/  IMAD.MOV.U32 R15, RZ, RZ, RZ ;  /* 0x000000ffff0f7224 */ /* 0x000fe200078e00ff */
[----:B------:R-:W-:-:S11]  /*0b70*/  CS2R R22, SRZ ;  /* 0x0000000000167805 */ /* 0x000fd6000001ff00 */
[----:B------:R-:W-:Y:S05]  /*0b80*/  @!P0 BRA `(.L_x_19) ;  /* 0x0000000400008947 */ /* 0x000fea0003800000 */
[----:B------:R-:W0:Y:S01]  /*0b90*/  S2UR UR7, SR_CgaCtaId ;  /* 0x00000000000779c3 */ /* 0x000e220000008800 */
[----:B------:R-:W-:Y:S01]  /*0ba0*/  UMOV UR4, 0x400 ;  /* 0x0000040000047882 */ /* 0x000fe20000000000 */
[----:B------:R-:W-:Y:S01]  /*0bb0*/  MOV R15, RZ ;  /* 0x000000ff000f7202 */ /* 0x000fe20000000f00 */
[----:B0-----:R-:W-:-:S03]  /*0bc0*/  ULEA UR7, UR7, UR4, 0x18 ;  /* 0x0000000407077291 */ /* 0x001fc6000f8ec0ff */
[----:B------:R-:W-:-:S09]  /*0bd0*/  UMOV UR4, URZ ;  /* 0x000000ff00047c82 */ /* 0x000fd20008000000 */
.L_x_20:
[----:B------:R-:W-:-:S04]  /*0be0*/  IMAD.U32 R29, RZ, RZ, UR4 ;  /* 0x00000004ff1d7e24 */ /* 0x000fc8000f8e00ff */
[----:B------:R-:W-:-:S05]  /*0bf0*/  IMAD.WIDE.U32 R28, R29, 0x4, R20 ;  /* 0x000000041d1c7825 */ /* 0x000fca00078e0014 */
[----:B------:R-:W2:Y:S04]  /*0c00*/  LDG.E.CONSTANT R13, desc[UR12][R28.64] ;  /* 0x0000000c1c0d7981 */ /* 0x000ea8000c1e9900 */
[----:B------:R-:W3:Y:S04]  /*0c10*/  LDG.E.CONSTANT R25, desc[UR12][R28.64+0x4] ;  /* 0x0000040c1c197981 */ /* 0x000ee8000c1e9900 */
[----:B------:R-:W4:Y:S04]  /*0c20*/  LDG.E.CONSTANT R24, desc[UR12][R28.64+0x8] ;  /* 0x0000080c1c187981 */ /* 0x000f28000c1e9900 */
[----:B------:R-:W5:Y:S04]  /*0c30*/  LDG.E.CONSTANT R23, desc[UR12][R28.64+0xc] ;  /* 0x00000c0c1c177981 */ /* 0x000f68000c1e9900 */
[----:B------:R-:W5:Y:S04]  /*0c40*/  LDG.E.CONSTANT R11, desc[UR12][R28.64+0x10] ;  /* 0x0000100c1c0b7981 */ /* 0x000f68000c1e9900 */
[----:B------:R-:W5:Y:S04]  /*0c50*/  LDG.E.CONSTANT R10, desc[UR12][R28.64+0x14] ;  /* 0x0000140c1c0a7981 */ /* 0x000f68000c1e9900 */
[----:B------:R-:W5:Y:S04]  /*0c60*/  LDG.E.CONSTANT R8, desc[UR12][R28.64+0x18] ;  /* 0x0000180c1c087981 */ /* 0x000f68000c1e9900 */
[----:B------:R-:W5:Y:S04]  /*0c70*/  LDG.E.CONSTANT R9, desc[UR12][R28.64+0x1c] ;  /* 0x00001c0c1c097981 */ /* 0x000f68000c1e9900 */
[----:B------:R-:W5:Y:S04]  /*0c80*/  LDG.E.CONSTANT R14, desc[UR12][R28.64+0x20] ;  /* 0x0000200c1c0e7981 */ /* 0x000f68000c1e9900 */
[----:B------:R-:W5:Y:S04]  /*0c90*/  LDG.E.CONSTANT R12, desc[UR12][R28.64+0x28] ;  /* 0x0000280c1c0c7981 */ /* 0x000f68000c1e9900 */
[----:B------:R-:W5:Y:S01]  /*0ca0*/  LDG.E.CONSTANT R26, desc[UR12][R28.64+0x2c] ;  /* 0x00002c0c1c1a7981 */ /* 0x000f62000c1e9900 */
[----:B------:R-:W-:Y:S01]  /*0cb0*/  ULEA UR8, UR4, UR7, 0x2 ;  /* 0x0000000704087291 */ /* 0x000fe2000f8e10ff */
[----:B--2---:R-:W-:-:S02]  /*0cc0*/  FFMA R22, R13, R13, R22 ;  /* 0x0000000d0d167223 */ /* 0x004fc40000000016 */
[----:B------:R-:W2:Y:S02]  /*0cd0*/  LDG.E.CONSTANT R13, desc[UR12][R28.64+0x24] ;  /* 0x0000240c1c0d7981 */ /* 0x000ea4000c1e9900 */
[----:B---3--:R-:W-:Y:S02]  /*0ce0*/  FFMA R25, R25, R25, R22 ;  /* 0x0000001919197223 */ /* 0x008fe40000000016 */
[----:B------:R-:W3:Y:S02]  /*0cf0*/  LDG.E.CONSTANT R22, desc[UR12][R28.64+0x3c] ;  /* 0x00003c0c1c167981 */ /* 0x000ee4000c1e9900 */
[----:B----4-:R-:W-:Y:S02]  /*0d00*/  FFMA R24, R24, R24, R25 ;  /* 0x0000001818187223 */ /* 0x010fe40000000019 */
[----:B------:R-:W4:Y:S02]  /*0d10*/  LDG.E.CONSTANT R25, desc[UR12][R28.64+0x30] ;  /* 0x0000300c1c197981 */ /* 0x000f24000c1e9900 */
[----:B-----5:R-:W-:-:S02]  /*0d20*/  FFMA R24, R23, R23, R24 ;  /* 0x0000001717187223 */ /* 0x020fc40000000018 */
[----:B------:R-:W5:Y:S02]  /*0d30*/  LDG.E.CONSTANT R23, desc[UR12][R28.64+0x38] ;  /* 0x0000380c1c177981 */ /* 0x000f64000c1e9900 */
[----:B------:R-:W-:Y:S02]  /*0d40*/  FFMA R11, R11, R11, R24 ;  /* 0x0000000b0b0b7223 */ /* 0x000fe40000000018 */
[----:B------:R-:W3:Y:S02]  /*0d50*/  LDG.E.CONSTANT R24, desc[UR12][R28.64+0x34] ;  /* 0x0000340c1c187981 */ /* 0x000ee4000c1e9900 */
[----:B------:R-:W-:-:S04]  /*0d60*/  FFMA R11, R10, R10, R11 ;  /* 0x0000000a0a0b7223 */ /* 0x000fc8000000000b */
[----:B------:R-:W-:-:S04]  /*0d70*/  FFMA R8, R8, R8, R11 ;  /* 0x0000000808087223 */ /* 0x000fc8000000000b */
[----:B------:R-:W-:-:S04]  /*0d80*/  FFMA R9, R9, R9, R8 ;  /* 0x0000000909097223 */ /* 0x000fc80000000008 */
[----:B------:R-:W-:Y:S02]  /*0d90*/  FFMA R14, R14, R14, R9 ;  /* 0x0000000e0e0e7223 */ /* 0x000fe40000000009 */
[----:B------:R-:W0:Y:S02]  /*0da0*/  LDS.128 R8, [UR8] ;  /* 0x00000008ff087984 */ /* 0x000e240008000c00 */
[----:B0-----:R-:W-:-:S04]  /*0db0*/  FFMA R8, R8, R8, R15 ;  /* 0x0000000808087223 */ /* 0x001fc8000000000f */
[----:B------:R-:W-:-:S04]  /*0dc0*/  FFMA R9, R9, R9, R8 ;  /* 0x0000000909097223 */ /* 0x000fc80000000008 */
[----:B------:R-:W-:-:S04]  /*0dd0*/  FFMA R10, R10, R10, R9 ;  /* 0x0000000a0a0a7223 */ /* 0x000fc80000000009 */
[----:B------:R-:W-:Y:S02]  /*0de0*/  FFMA R15, R11, R11, R10 ;  /* 0x0000000b0b0f7223 */ /* 0x000fe4000000000a */
[----:B------:R-:W0:Y:S02]  /*0df0*/  LDS.128 R8, [UR8+0x10] ;  /* 0x00001008ff087984 */ /* 0x000e240008000c00 */
[----:B0-----:R-:W-:-:S04]  /*0e00*/  FFMA R8, R8, R8, R15 ;  /* 0x0000000808087223 */ /* 0x001fc8000000000f */
[----:B------:R-:W-:-:S04]  /*0e10*/  FFMA R9, R9, R9, R8 ;  /* 0x0000000909097223 */ /* 0x000fc80000000008 */
[----:B------:R-:W-:-:S04]  /*0e20*/  FFMA R10, R10, R10, R9 ;  /* 0x0000000a0a0a7223 */ /* 0x000fc80000000009 */
[----:B------:R-:W-:Y:S02]  /*0e30*/  FFMA R15, R11, R11, R10 ;  /* 0x0000000b0b0f7223 */ /* 0x000fe4000000000a */
[----:B------:R-:W0:Y:S01]  /*0e40*/  LDS.128 R8, [UR8+0x20] ;  /* 0x00002008ff087984 */ /* 0x000e220008000c00 */
[----:B------:R-:W-:Y:S01]  /*0e50*/  UIADD3 UR4, UPT, UPT, UR4, 0x10, URZ ;  /* 0x0000001004047890 */ /* 0x000fe2000fffe0ff */
[----:B0-----:R-:W-:-:S04]  /*0e60*/  FFMA R8, R8, R8, R15 ;  /* 0x0000000808087223 */ /* 0x001fc8000000000f */
[----:B------:R-:W-:-:S04]  /*0e70*/  FFMA R9, R9, R9, R8 ;  /* 0x0000000909097223 */ /* 0x000fc80000000008 */
[----:B------:R-:W-:Y:S01]  /*0e80*/  FFMA R10, R10, R10, R9 ;  /* 0x0000000a0a0a7223 */ /* 0x000fe20000000009 */
[----:B------:R-:W-:-:S03]  /*0e90*/  ISETP.NE.AND P0, PT, R4, UR4, PT ;  /* 0x0000000404007c0c */ /* 0x000fc6000bf05270 */
[----:B------:R-:W-:Y:S01]  /*0ea0*/  FFMA R11, R11, R11, R10 ;  /* 0x0000000b0b0b7223 */ /* 0x000fe2000000000a */
[----:B--2---:R-:W-:-:S04]  /*0eb0*/  FFMA R13, R13, R13, R14 ;  /* 0x0000000d0d0d7223 */ /* 0x004fc8000000000e */
[----:B------:R-:W-:Y:S02]  /*0ec0*/  FFMA R27, R12, R12, R13 ;  /* 0x0000000c0c1b7223 */ /* 0x000fe4000000000d */
[----:B------:R-:W0:Y:S02]  /*0ed0*/  LDS.128 R12, [UR8+0x30] ;  /* 0x00003008ff0c7984 */ /* 0x000e240008000c00 */
[----:B------:R-:W-:-:S04]  /*0ee0*/  FFMA R26, R26, R26, R27 ;  /* 0x0000001a1a1a7223 */ /* 0x000fc8000000001b */
[----:B----4-:R-:W-:-:S04]  /*0ef0*/  FFMA R25, R25, R25, R26 ;  /* 0x0000001919197223 */ /* 0x010fc8000000001a */
[----:B---3--:R-:W-:-:S04]  /*0f00*/  FFMA R24, R24, R24, R25 ;  /* 0x0000001818187223 */ /* 0x008fc80000000019 */
[----:B-----5:R-:W-:-:S04]  /*0f10*/  FFMA R23, R23, R23, R24 ;  /* 0x0000001717177223 */ /* 0x020fc80000000018 */
[----:B------:R-:W-:Y:S01]  /*0f20*/  FFMA R22, R22, R22, R23 ;  /* 0x0000001616167223 */ /* 0x000fe20000000017 */
[----:B0-----:R-:W-:-:S04]  /*0f30*/  FFMA R12, R12, R12, R11 ;  /* 0x0000000c0c0c7223 */ /* 0x001fc8000000000b */
[----:B------:R-:W-:-:S04]  /*0f40*/  FFMA R13, R13, R13, R12 ;  /* 0x0000000d0d0d7223 */ /* 0x000fc8000000000c */
[----:B------:R-:W-:-:S04]  /*0f50*/  FFMA R14, R14, R14, R13 ;  /* 0x0000000e0e0e7223 */ /* 0x000fc8000000000d */
[----:B------:R-:W-:Y:S01]  /*0f60*/  FFMA R15, R15, R15, R14 ;  /* 0x0000000f0f0f7223 */ /* 0x000fe2000000000e */
[----:B------:R-:W-:Y:S06]  /*0f70*/  @P0 BRA `(.L_x_20) ;  /* 0xfffffffc00180947 */ /* 0x000fec000383ffff */
[----:B------:R-:W-:-:S07]  /*0f80*/  MOV R23, R4 ;  /* 0x0000000400177202 */ /* 0x000fce0000000f00 */
.L_x_19:
[----:B------:R-:W-:-:S13]  /*0f90*/  ISETP.NE.AND P0, PT, R6, RZ, PT ;  /* 0x000000ff0600720c */ /* 0x000fda0003f05270 */
[----:B------:R-:W-:Y:S05]  /*0fa0*/  @!P0 BRA `(.L_x_21) ;  /* 0x00000004003c8947 */ /* 0x000fea0003800000 */
[----:B------:R-:W-:Y:S01]  /*0fb0*/  VIADD R8, R6, 0xffffffff ;  /* 0xffffffff06087836 */ /* 0x000fe20000000000 */
[----:B------:R-:W-:-:S04]  /*0fc0*/  ISETP.NE.AND P1, PT, R2, RZ, PT ;  /* 0x000000ff0200720c */ /* 0x000fc80003f25270 */
[----:B------:R-:W-:-:S13]  /*0fd0*/  ISETP.GE.U32.AND P0, PT, R8, 0x7, PT ;  /* 0x000000070800780c */ /* 0x000fda0003f06070 */
[----:B------:R-:W-:Y:S05]  /*0fe0*/  @!P0 BRA `(.L_x_22) ;  /* 0x0000000000808947 */ /* 0x000fea0003800000 */
        /* <DEDUP_REMOVED lines=8> */
[----:B------:R-:W5:Y:S01]  /*1070*/  LDG.E.CONSTANT R28, desc[UR12][R12.64+0x1c] ;  /* 0x00001c0c0c1c7981 */ /* 0x000f62000c1e9900 */
[----:B------:R-:W-:Y:S01]  /*1080*/  MOV R10, 0x400 ;  /* 0x00000400000a7802 */ /* 0x000fe20000000f00 */
[----:B------:R-:W0:Y:S03]  /*1090*/  S2R R11, SR_CgaCtaId ;  /* 0x00000000000b7919 */ /* 0x000e260000008800 */
[----:B0-----:R-:W-:-:S04]  /*10a0*/  LEA R10, R11, R10, 0x18 ;  /* 0x0000000a0b0a7211 */ /* 0x001fc800078ec0ff */
[C---:B------:R-:W-:Y:S01]  /*10b0*/  LEA R14, R23.reuse, R10, 0x2 ;  /* 0x0000000a170e7211 */ /* 0x040fe200078e10ff */
[----:B------:R-:W-:Y:S02]  /*10c0*/  VIADD R23, R23, 0x8 ;  /* 0x0000000817177836 */ /* 0x000fe40000000000 */
[----:B--2---:R-:W-:-:S04]  /*10d0*/  FFMA R9, R9, R9, R22 ;  /* 0x0000000909097223 */ /* 0x004fc80000000016 */
[----:B---3--:R-:W-:-:S04]  /*10e0*/  FFMA R8, R8, R8, R9 ;  /* 0x0000000808087223 */ /* 0x008fc80000000009 */
[----:B----4-:R-:W-:Y:S02]  /*10f0*/  FFMA R29, R29, R29, R8 ;  /* 0x0000001d1d1d7223 */ /* 0x010fe40000000008 */
[----:B------:R-:W0:Y:S02]  /*1100*/  LDS.128 R8, [R14] ;  /* 0x000000000e087984 */ /* 0x000e240000000c00 */
[----:B-----5:R-:W-:-:S04]  /*1110*/  FFMA R24, R24, R24, R29 ;  /* 0x0000001818187223 */ /* 0x020fc8000000001d */
[----:B------:R-:W-:-:S04]  /*1120*/  FFMA R25, R25, R25, R24 ;  /* 0x0000001919197223 */ /* 0x000fc80000000018 */
[----:B------:R-:W-:-:S04]  /*1130*/  FFMA R26, R26, R26, R25 ;  /* 0x0000001a1a1a7223 */ /* 0x000fc80000000019 */
[----:B------:R-:W-:-:S04]  /*1140*/  FFMA R27, R27, R27, R26 ;  /* 0x0000001b1b1b7223 */ /* 0x000fc8000000001a */
[----:B------:R-:W-:Y:S01]  /*1150*/  FFMA R22, R28, R28, R27 ;  /* 0x0000001c1c167223 */ /* 0x000fe2000000001b */
[----:B0-----:R-:W-:Y:S02]  /*1160*/  FFMA R8, R8, R8, R15 ;  /* 0x0000000808087223 */ /* 0x001fe4000000000f */
[----:B------:R-:W0:Y:S02]  /*1170*/  LDS.128 R12, [R14+0x10] ;  /* 0x000010000e0c7984 */ /* 0x000e240000000c00 */
[----:B------:R-:W-:-:S04]  /*1180*/  FFMA R9, R9, R9, R8 ;  /* 0x0000000909097223 */ /* 0x000fc80000000008 */
[----:B------:R-:W-:-:S04]  /*1190*/  FFMA R10, R10, R10, R9 ;  /* 0x0000000a0a0a7223 */ /* 0x000fc80000000009 */
[----:B------:R-:W-:-:S04]  /*11a0*/  FFMA R11, R11, R11, R10 ;  /* 0x0000000b0b0b7223 */ /* 0x000fc8000000000a */
[----:B0-----:R-:W-:-:S04]  /*11b0*/  FFMA R12, R12, R12, R11 ;  /* 0x0000000c0c0c7223 */ /* 0x001fc8000000000b */
[----:B------:R-:W-:-:S04]  /*11c0*/  FFMA R13, R13, R13, R12 ;  /* 0x0000000d0d0d7223 */ /* 0x000fc8000000000c */
[----:B------:R-:W-:-:S04]  /*11d0*/  FFMA R8, R14, R14, R13 ;  /* 0x0000000e0e087223 */ /* 0x000fc8000000000d */
[----:B------:R-:W-:-:S07]  /*11e0*/  FFMA R15, R15, R15, R8 ;  /* 0x0000000f0f0f7223 */ /* 0x000fce0000000008 */
.L_x_22:
[----:B------:R-:W-:Y:S05]  /*11f0*/  @!P1 BRA `(.L_x_21) ;  /* 0x0000000000a89947 */ /* 0x000fea0003800000 */
[----:B------:R-:W-:Y:S02]  /*1200*/  IADD3 R8, PT, PT, R2, -0x1, RZ ;  /* 0xffffffff02087810 */ /* 0x000fe40007ffe0ff */
[----:B------:R-:W-:Y:S02]  /*1210*/  ISETP.NE.AND P1, PT, R3, RZ, PT ;  /* 0x000000ff0300720c */ /* 0x000fe40003f25270 */
[----:B------:R-:W-:-:S13]  /*1220*/  ISETP.GE.U32.AND P0, PT, R8, 0x3, PT ;  /* 0x000000030800780c */ /* 0x000fda0003f06070 */
[----:B------:R-:W-:Y:S05]  /*1230*/  @!P0 BRA `(.L_x_23) ;  /* 0x00000000004c8947 */ /* 0x000fea0003800000 */
[----:B------:R-:W-:-:S05]  /*1240*/  IMAD.WIDE.U32 R12, R23, 0x4, R20 ;  /* 0x00000004170c7825 */ /* 0x000fca00078e0014 */
[----:B------:R-:W2:Y:S04]  /*1250*/  LDG.E.CONSTANT R25, desc[UR12][R12.64] ;  /* 0x0000000c0c197981 */ /* 0x000ea8000c1e9900 */
[----:B------:R-:W3:Y:S04]  /*1260*/  LDG.E.CONSTANT R14, desc[UR12][R12.64+0x4] ;  /* 0x0000040c0c0e7981 */ /* 0x000ee8000c1e9900 */
[----:B------:R-:W4:Y:S04]  /*1270*/  LDG.E.CONSTANT R24, desc[UR12][R12.64+0x8] ;  /* 0x0000080c0c187981 */ /* 0x000f28000c1e9900 */
[----:B------:R-:W5:Y:S01]  /*1280*/  LDG.E.CONSTANT R26, desc[UR12][R12.64+0xc] ;  /* 0x00000c0c0c1a7981 */ /* 0x000f62000c1e9900 */
[----:B------:R-:W-:Y:S01]  /*1290*/  MOV R8, 0x400 ;  /* 0x0000040000087802 */ /* 0x000fe20000000f00 */
[----:B------:R-:W0:Y:S03]  /*12a0*/  S2R R9, SR_CgaCtaId ;  /* 0x0000000000097919 */ /* 0x000e260000008800 */
[----:B0-----:R-:W-:-:S05]  /*12b0*/  LEA R8, R9, R8, 0x18 ;  /* 0x0000000809087211 */ /* 0x001fca00078ec0ff */
[C---:B------:R-:W-:Y:S01]  /*12c0*/  IMAD R8, R23.reuse, 0x4, R8 ;  /* 0x0000000417087824 */ /* 0x040fe200078e0208 */
[----:B------:R-:W-:-:S05]  /*12d0*/  IADD3 R23, PT, PT, R23, 0x4, RZ ;  /* 0x0000000417177810 */ /* 0x000fca0007ffe0ff */
[----:B------:R-:W0:Y:S01]  /*12e0*/  LDS.128 R8, [R8] ;  /* 0x0000000008087984 */ /* 0x000e220000000c00 */
[----:B--2---:R-:W-:Y:S01]  /*12f0*/  FFMA R25, R25, R25, R22 ;  /* 0x0000001919197223 */ /* 0x004fe20000000016 */
[----:B0-----:R-:W-:-:S03]  /*1300*/  FFMA R22, R8, R8, R15 ;  /* 0x0000000808167223 */ /* 0x001fc6000000000f */
[----:B---3--:R-:W-:Y:S01]  /*1310*/  FFMA R25, R14, R14, R25 ;  /* 0x0000000e0e197223 */ /* 0x008fe20000000019 */
[----:B------:R-:W-:-:S03]  /*1320*/  FFMA R9, R9, R9, R22 ;  /* 0x0000000909097223 */ /* 0x000fc60000000016 */
[----:B----4-:R-:W-:Y:S01]  /*1330*/  FFMA R25, R24, R24, R25 ;  /* 0x0000001818197223 */ /* 0x010fe20000000019 */
[----:B------:R-:W-:-:S03]  /*1340*/  FFMA R10, R10, R10, R9 ;  /* 0x0000000a0a0a7223 */ /* 0x000fc60000000009 */
[----:B-----5:R-:W-:Y:S01]  /*1350*/  FFMA R22, R26, R26, R25 ;  /* 0x0000001a1a167223 */ /* 0x020fe20000000019 */
[----:B------:R-:W-:-:S07]  /*1360*/  FFMA R15, R11, R11, R10 ;  /* 0x0000000b0b0f7223 */ /* 0x000fce000000000a */
.L_x_23:
[----:B------:R-:W-:Y:S05]  /*1370*/  @!P1 BRA `(.L_x_21) ;  /* 0x0000000000489947 */ /* 0x000fea0003800000 */
[----:B------:R-:W-:-:S05]  /*1380*/  IMAD.WIDE.U32 R12, R23, 0x4, R20 ;  /* 0x00000004170c7825 */ /* 0x000fca00078e0014 */
[----:B------:R-:W2:Y:S01]  /*1390*/  LDG.E.CONSTANT R25, desc[UR12][R12.64] ;  /* 0x0000000c0c197981 */ /* 0x000ea2000c1e9900 */
[----:B------:R-:W-:Y:S02]  /*13a0*/  MOV R8, 0x400 ;  /* 0x0000040000087802 */ /* 0x000fe40000000f00 */
[----:B------:R-:W-:Y:S01]  /*13b0*/  ISETP.NE.AND P0, PT, R3, 0x1, PT ;  /* 0x000000010300780c */ /* 0x000fe20003f05270 */
[----:B------:R-:W0:Y:S02]  /*13c0*/  S2R R9, SR_CgaCtaId ;  /* 0x0000000000097919 */ /* 0x000e240000008800 */
[----:B0-----:R-:W-:-:S05]  /*13d0*/  LEA R8, R9, R8, 0x18 ;  /* 0x0000000809087211 */ /* 0x001fca00078ec0ff */
[----:B------:R-:W-:-:S06]  /*13e0*/  IMAD R8, R23, 0x4, R8 ;  /* 0x0000000417087824 */ /* 0x000fcc00078e0208 */
[----:B------:R-:W0:Y:S02]  /*13f0*/  LDS.128 R8, [R8] ;  /* 0x0000000008087984 */ /* 0x000e240000000c00 */
[----:B0-----:R-:W-:Y:S01]  /*1400*/  FFMA R15, R8, R8, R15 ;  /* 0x00000008080f7223 */ /* 0x001fe2000000000f */
[----:B--2---:R-:W-:Y:S01]  /*1410*/  FFMA R22, R25, R25, R22 ;  /* 0x0000001919167223 */ /* 0x004fe20000000016 */
[----:B------:R-:W-:Y:S06]  /*1420*/  @!P0 BRA `(.L_x_21) ;  /* 0x00000000001c8947 */ /* 0x000fec0003800000 */
[----:B------:R-:W-:Y:S01]  /*1430*/  ISETP.NE.AND P0, PT, R3, 0x2, PT ;  /* 0x000000020300780c */ /* 0x000fe20003f05270 */
[----:B------:R-:W2:-:S12]  /*1440*/  LDG.E.CONSTANT R11, desc[UR12][R12.64+0x4] ;  /* 0x0000040c0c0b7981 */ /* 0x000e98000c1e9900 */
[----:B------:R-:W3:Y:S01]  /*1450*/  @P0 LDG.E.CONSTANT R23, desc[UR12][R12.64+0x8] ;  /* 0x0000080c0c170981 */ /* 0x000ee2000c1e9900 */
[----:B------:R-:W-:-:S04]  /*1460*/  FFMA R15, R9, R9, R15 ;  /* 0x00000009090f7223 */ /* 0x000fc8000000000f */
[----:B------:R-:W-:Y:S01]  /*1470*/  @P0 FFMA R15, R10, R10, R15 ;  /* 0x0000000a0a0f0223 */ /* 0x000fe2000000000f */
[----:B--2---:R-:W-:-:S04]  /*1480*/  FFMA R22, R11, R11, R22 ;  /* 0x0000000b0b167223 */ /* 0x004fc80000000016 */
[----:B---3--:R-:W-:-:S07]  /*1490*/  @P0 FFMA R22, R23, R23, R22 ;  /* 0x0000001717160223 */ /* 0x008fce0000000016 */
.L_x_21:
[----:B------:R-:W-:-:S07]  /*14a0*/  FADD R8, R22, 9.9999999747524270788e-07 ;  /* 0x358637bd16087421 */ /* 0x000fce0000000000 */
.L_x_18:
[----:B------:R-:W-:Y:S01]  /*14b0*/  IADD3 R9, PT, PT, R8, -0xd000000, RZ ;  /* 0xf300000008097810 */ /* 0x000fe20007ffe0ff */
[----:B------:R0:W1:Y:S01]  /*14c0*/  MUFU.RSQ R11, R8 ;  /* 0x00000008000b7308 */ /* 0x0000620000001400 */
[----:B------:R-:W-:Y:S02]  /*14d0*/  BSSY.RECONVERGENT B2, `(.L_x_24) ;  /* 0x000000b000027945 */ /* 0x000fe40003800200 */
[----:B------:R-:W-:-:S13]  /*14e0*/  ISETP.GT.U32.AND P0, PT, R9, 0x727fffff, PT ;  /* 0x727fffff0900780c */ /* 0x000fda0003f04070 */
[----:B0-----:R-:W-:Y:S05]  /*14f0*/  @!P0 BRA `(.L_x_25) ;  /* 0x0000000000108947 */ /* 0x001fea0003800000 */
[----:B------:R-:W-:-:S07]  /*1500*/  MOV R22, 0x1520 ;  /* 0x0000152000167802 */ /* 0x000fce0000000f00 */
[----:B-1----:R-:W-:Y:S05]  /*1510*/  CALL.REL.NOINC `($__internal_0_$__cuda_sm20_sqrt_rn_f32_slowpath) ;  /* 0x0000002800ec7944 */ /* 0x002fea0003c00000 */
[----:B------:R-:W-:Y:S01]  /*1520*/  IMAD.MOV.U32 R8, RZ, RZ, R11 ;  /* 0x000000ffff087224 */ /* 0x000fe200078e000b */
[----:B------:R-:W-:Y:S06]  /*1530*/  BRA `(.L_x_26) ;  /* 0x0000000000107947 */ /* 0x000fec0003800000 */
.L_x_25:
[C---:B-1----:R-:W-:Y:S01]  /*1540*/  FMUL.FTZ R9, R11.reuse, R8 ;  /* 0x000000080b097220 */ /* 0x042fe20000410000 */
[----:B------:R-:W-:-:S03]  /*1550*/  FMUL.FTZ R10, R11, 0.5 ;  /* 0x3f0000000b0a7820 */ /* 0x000fc60000410000 */
[----:B------:R-:W-:-:S04]  /*1560*/  FFMA R8, -R9, R9, R8 ;  /* 0x0000000909087223 */ /* 0x000fc80000000108 */
[----:B------:R-:W-:-:S07]  /*1570*/  FFMA R8, R8, R10, R9 ;  /* 0x0000000a08087223 */ /* 0x000fce0000000009 */
.L_x_26:
[----:B------:R-:W-:Y:S05]  /*1580*/  BSYNC.RECONVERGENT B2 ;  /* 0x0000000000027941 */ /* 0x000fea0003800200 */
.L_x_24:
        /* <DEDUP_REMOVED lines=8> */
[C---:B------:R-:W-:Y:S01]  /*1610*/  FSETP.GE.AND P0, PT, |R10|.reuse, 9.010913848876953125, PT ;  /* 0x41102cb40a00780b */ /* 0x040fe20003f06200 */
[C---:B------:R-:W-:Y:S01]  /*1620*/  FMUL R8, |R10|.reuse, 2.8853900432586669922 ;  /* 0x4038aa3b0a087820 */ /* 0x040fe20000400200 */
[C---:B------:R-:W-:Y:S01]  /*1630*/  FMUL R14, R10.reuse, R10 ;  /* 0x0000000a0a0e7220 */ /* 0x040fe20000400000 */
[----:B------:R-:W-:-:S03]  /*1640*/  FSETP.GE.AND P1, PT, |R10|, 0.60000002384185791016, PT ;  /* 0x3f19999a0a00780b */ /* 0x000fc60003f26200 */
[C---:B------:R-:W-:Y:S01]  /*1650*/  FFMA R13, R14.reuse, R13, -0.052303962409496307373 ;  /* 0xbd563cae0e0d7423 */ /* 0x040fe2000000000d */
[----:B------:R-:W0:Y:S03]  /*1660*/  MUFU.EX2 R8, R8 ;  /* 0x0000000800087308 */ /* 0x000e260000000800 */
[----:B------:R-:W-:Y:S01]  /*1670*/  FFMA R23, R14, R13, 0.1331529766321182251 ;  /* 0x3e0859410e177423 */ /* 0x000fe2000000000d */
[----:B0-----:R-:W-:-:S06]  /*1680*/  FADD R12, R8, 1 ;  /* 0x3f800000080c7421 */ /* 0x001fcc0000000000 */
[----:B------:R-:W0:Y:S02]  /*1690*/  MUFU.RCP R12, R12 ;  /* 0x0000000c000c7308 */ /* 0x000e240000001000 */
[----:B0-----:R-:W-:-:S05]  /*16a0*/  FFMA R9, R12, -2, R9 ;  /* 0xc00000000c097823 */ /* 0x001fca0000000009 */
[----:B------:R-:W-:Y:S01]  /*16b0*/  FSEL R13, R9, 1, !P0 ;  /* 0x3f800000090d7808 */ /* 0x000fe20004000000 */
[----:B------:R-:W-:-:S03]  /*16c0*/  FFMA R9, R14, R23, -0.33332768082618713379 ;  /* 0xbeaaa9ed0e097423 */ /* 0x000fc60000000017 */
[----:B------:R-:W-:Y:S01]  /*16d0*/  LOP3.LUT R8, R13, 0x80000000, R10, 0xb8, !PT ;  /* 0x800000000d087812 */ /* 0x000fe200078eb80a */
[----:B------:R-:W-:Y:S01]  /*16e0*/  FFMA R9, R14, R9, RZ ;  /* 0x000000090e097223 */ /* 0x000fe200000000ff */
[----:B------:R-:W-:-:S03]  /*16f0*/  FFMA R13, -R11, R22, 1 ;  /* 0x3f8000000b0d7423 */ /* 0x000fc60000000116 */
[----:B------:R-:W-:Y:S01]  /*1700*/  @!P1 FFMA R8, R10, R9, R10 ;  /* 0x000000090a089223 */ /* 0x000fe2000000000a */
[----:B------:R-:W-:-:S03]  /*1710*/  FFMA R13, R22, R13, R22 ;  /* 0x0000000d160d7223 */ /* 0x000fc60000000016 */
        /* <DEDUP_REMOVED lines=8> */
.L_x_28:
[----:B------:R-:W-:Y:S05]  /*17a0*/  BSYNC.RECONVERGENT B2 ;  /* 0x0000000000027941 */ /* 0x000fea0003800200 */
.L_x_27:
[----:B------:R-:W-:Y:S01]  /*17b0*/  CS2R R22, SRZ ;  /* 0x0000000000167805 */ /* 0x000fe2000001ff00 */
[----:B------:R-:W-:Y:S06]  /*17c0*/  @!P2 BRA `(.L_x_29) ;  /* 0x0000000400f4a947 */ /* 0x000fec0003800000 */
[----:B------:R-:W-:Y:S02]  /*17d0*/  ISETP.GE.U32.AND P0, PT, R7, 0x7, PT ;  /* 0x000000070700780c */ /* 0x000fe40003f06070 */
[----:B------:R-:W-:Y:S01]  /*17e0*/  CS2R R22, SRZ ;  /* 0x0000000000167805 */ /* 0x000fe2000001ff00 */
[----:B------:R-:W-:-:S10]  /*17f0*/  IMAD.MOV.U32 R25, RZ, RZ, RZ ;  /* 0x000000ffff197224 */ /* 0x000fd400078e00ff */
[----:B------:R-:W-:Y:S05]  /*1800*/  @!P0 BRA `(.L_x_30) ;  /* 0x0000000000d88947 */ /* 0x000fea0003800000 */
[----:B------:R-:W0:Y:S01]  /*1810*/  S2UR UR7, SR_CgaCtaId ;  /* 0x00000000000779c3 */ /* 0x000e220000008800 */
[----:B------:R-:W-:Y:S01]  /*1820*/  UMOV UR4, 0x400 ;  /* 0x0000040000047882 */ /* 0x000fe20000000000 */
[----:B------:R-:W-:Y:S01]  /*1830*/  MOV R22, RZ ;  /* 0x000000ff00167202 */ /* 0x000fe20000000f00 */
[----:B0-----:R-:W-:-:S03]  /*1840*/  ULEA UR7, UR7, UR4, 0x18 ;  /* 0x0000000407077291 */ /* 0x001fc6000f8ec0ff */
[----:B------:R-:W-:-:S09]  /*1850*/  UMOV UR4, URZ ;  /* 0x000000ff00047c82 */ /* 0x000fd20008000000 */
.L_x_31:
[----:B------:R-:W-:-:S04]  /*1860*/  IMAD.U32 R13, RZ, RZ, UR4 ;  /* 0x00000004ff0d7e24 */ /* 0x000fc8000f8e00ff */
[----:B------:R-:W-:-:S05]  /*1870*/  IMAD.WIDE.U32 R12, R13, 0x4, R20 ;  /* 0x000000040d0c7825 */ /* 0x000fca00078e0014 */
[----:B------:R-:W2:Y:S04]  /*1880*/  LDG.E.CONSTANT R25, desc[UR12][R12.64] ;  /* 0x0000000c0c197981 */ /* 0x000ea8000c1e9900 */
[----:B------:R-:W3:Y:S01]  /*1890*/  LDG.E.CONSTANT R29, desc[UR12][R12.64+0x4] ;  /* 0x0000040c0c1d7981 */ /* 0x000ee2000c1e9900 */
[----:B------:R-:W-:-:S09]  /*18a0*/  ULEA UR8, UR4, UR7, 0x2 ;  /* 0x0000000704087291 */ /* 0x000fd2000f8e10ff */
[----:B------:R-:W0:Y:S01]  /*18b0*/  LDS.128 R8, [UR8] ;  /* 0x00000008ff087984 */ /* 0x000e220008000c00 */
[----:B--2---:R-:W-:-:S03]  /*18c0*/  FMUL R27, R25, R14 ;  /* 0x0000000e191b7220 */ /* 0x004fc60000400000 */
[----:B------:R-:W2:Y:S01]  /*18d0*/  LDG.E.CONSTANT R25, desc[UR12][R12.64+0x8] ;  /* 0x0000080c0c197981 */ /* 0x000ea2000c1e9900 */
[C---:B------:R-:W-:Y:S01]  /*18e0*/  FFMA R22, R27.reuse, R27, R22 ;  /* 0x0000001b1b167223 */ /* 0x040fe20000000016 */
[----:B0-----:R-:W-:Y:S02]  /*18f0*/  FADD R8, -R27, R8 ;  /* 0x000000081b087221 */ /* 0x001fe40000000100 */
[----:B------:R-:W4:Y:S01]  /*1900*/  LDG.E.CONSTANT R27, desc[UR12][R12.64+0xc] ;  /* 0x00000c0c0c1b7981 */ /* 0x000f22000c1e9900 */
[----:B---3--:R-:W-:Y:S01]  /*1910*/  FMUL R29, R29, R14 ;  /* 0x0000000e1d1d7220 */ /* 0x008fe20000400000 */
[----:B------:R-:W-:Y:S02]  /*1920*/  FFMA R8, R8, R8, R23 ;  /* 0x0000000808087223 */ /* 0x000fe40000000017 */
[----:B------:R-:W3:Y:S01]  /*1930*/  LDG.E.CONSTANT R23, desc[UR12][R12.64+0x10] ;  /* 0x0000100c0c177981 */ /* 0x000ee2000c1e9900 */
[----:B------:R-:W-:Y:S01]  /*1940*/  FADD R24, R9, -R29 ;  /* 0x8000001d09187221 */ /* 0x000fe20000000000 */
[----:B------:R-:W-:-:S02]  /*1950*/  FFMA R9, R29, R29, R22 ;  /* 0x0000001d1d097223 */ /* 0x000fc40000000016 */
[----:B------:R-:W5:Y:S01]  /*1960*/  LDG.E.CONSTANT R29, desc[UR12][R12.64+0x14] ;  /* 0x0000140c0c1d7981 */ /* 0x000f62000c1e9900 */
[----:B------:R-:W-:-:S03]  /*1970*/  FFMA R8, R24, R24, R8 ;  /* 0x0000001818087223 */ /* 0x000fc60000000008 */
[----:B------:R0:W5:Y:S04]  /*1980*/  LDG.E.CONSTANT R22, desc[UR12][R12.64+0x18] ;  /* 0x0000180c0c167981 */ /* 0x000168000c1e9900 */
[----:B------:R-:W0:Y:S01]  /*1990*/  LDG.E.CONSTANT R24, desc[UR12][R12.64+0x1c] ;  /* 0x00001c0c0c187981 */ /* 0x000e22000c1e9900 */
[----:B------:R-:W-:-:S06]  /*19a0*/  UIADD3 UR4, UPT, UPT, UR4, 0x8, URZ ;  /* 0x0000000804047890 */ /* 0x000fcc000fffe0ff */
[----:B------:R-:W-:Y:S01]  /*19b0*/  ISETP.NE.AND P0, PT, R5, UR4, PT ;  /* 0x0000000405007c0c */ /* 0x000fe2000bf05270 */
[----:B--2---:R-:W-:-:S04]  /*19c0*/  FMUL R26, R25, R14 ;  /* 0x0000000e191a7220 */ /* 0x004fc80000400000 */
[----:B------:R-:W-:Y:S01]  /*19d0*/  FADD R25, R10, -R26 ;  /* 0x8000001a0a197221 */ /* 0x000fe20000000000 */
[----:B----4-:R-:W-:Y:S01]  /*19e0*/  FMUL R27, R27, R14 ;  /* 0x0000000e1b1b7220 */ /* 0x010fe20000400000 */
[----:B------:R-:W-:Y:S02]  /*19f0*/  FFMA R26, R26, R26, R9 ;  /* 0x0000001a1a1a7223 */ /* 0x000fe40000000009 */
[----:B------:R-:W-:Y:S01]  /*1a00*/  FFMA R25, R25, R25, R8 ;  /* 0x0000001919197223 */ /* 0x000fe20000000008 */
[----:B------:R-:W-:Y:S01]  /*1a10*/  FADD R28, R11, -R27 ;  /* 0x8000001b0b1c7221 */ /* 0x000fe20000000000 */
[----:B---3--:R-:W-:Y:S01]  /*1a20*/  FMUL R23, R23, R14 ;  /* 0x0000000e17177220 */ /* 0x008fe20000400000 */
[----:B------:R-:W1:Y:S01]  /*1a30*/  LDS.128 R8, [UR8+0x10] ;  /* 0x00001008ff087984 */ /* 0x000e620008000c00 */
[----:B------:R-:W-:Y:S01]  /*1a40*/  FFMA R26, R27, R27, R26 ;  /* 0x0000001b1b1a7223 */ /* 0x000fe2000000001a */
[----:B------:R-:W-:Y:S01]  /*1a50*/  FFMA R25, R28, R28, R25 ;  /* 0x0000001c1c197223 */ /* 0x000fe20000000019 */
[----:B-----5:R-:W-:-:S02]  /*1a60*/  FMUL R29, R29, R14 ;  /* 0x0000000e1d1d7220 */ /* 0x020fc40000400000 */
[----:B------:R-:W-:-:S04]  /*1a70*/  FFMA R26, R23, R23, R26 ;  /* 0x00000017171a7223 */ /* 0x000fc8000000001a */
[----:B------:R-:W-:Y:S01]  /*1a80*/  FFMA R26, R29, R29, R26 ;  /* 0x0000001d1d1a7223 */ /* 0x000fe2000000001a */
[----:B0-----:R-:W-:Y:S01]  /*1a90*/  FMUL R13, R24, R14 ;  /* 0x0000000e180d7220 */ /* 0x001fe20000400000 */
[----:B-1----:R-:W-:-:S04]  /*1aa0*/  FADD R8, -R23, R8 ;  /* 0x0000000817087221 */ /* 0x002fc80000000100 */
[----:B------:R-:W-:Y:S01]  /*1ab0*/  FFMA R25, R8, R8, R25 ;  /* 0x0000000808197223 */ /* 0x000fe20000000019 */
[----:B------:R-:W-:Y:S01]  /*1ac0*/  FADD R8, R9, -R29 ;  /* 0x8000001d09087221 */ /* 0x000fe20000000000 */
[----:B------:R-:W-:-:S03]  /*1ad0*/  FMUL R9, R22, R14 ;  /* 0x0000000e16097220 */ /* 0x000fc60000400000 */
[----:B------:R-:W-:Y:S01]  /*1ae0*/  FFMA R25, R8, R8, R25 ;  /* 0x0000000808197223 */ /* 0x000fe20000000019 */
[----:B------:R-:W-:Y:S01]  /*1af0*/  FADD R10, R10, -R9 ;  /* 0x800000090a0a7221 */ /* 0x000fe20000000000 */
[----:B------:R-:W-:Y:S01]  /*1b00*/  FFMA R26, R9, R9, R26 ;  /* 0x00000009091a7223 */ /* 0x000fe2000000001a */
[----:B------:R-:W-:Y:S02]  /*1b10*/  FADD R8, R11, -R13 ;  /* 0x8000000d0b087221 */ /* 0x000fe40000000000 */
[----:B------:R-:W-:Y:S01]  /*1b20*/  FFMA R25, R10, R10, R25 ;  /* 0x0000000a0a197223 */ /* 0x000fe20000000019 */
[----:B------:R-:W-:-:S03]  /*1b30*/  FFMA R22, R13, R13, R26 ;  /* 0x0000000d0d167223 */ /* 0x000fc6000000001a */
[----:B------:R-:W-:Y:S01]  /*1b40*/  FFMA R23, R8, R8, R25 ;  /* 0x0000000808177223 */ /* 0x000fe20000000019 */
[----:B------:R-:W-:Y:S06]  /*1b50*/  @P0 BRA `(.L_x_31) ;  /* 0xfffffffc00400947 */ /* 0x000fec000383ffff */
[----:B------:R-:W-:-:S07]  /*1b60*/  MOV R25, R5 ;  /* 0x0000000500197202 */ /* 0x000fce0000000f00 */
.L_x_30:
        /* <DEDUP_REMOVED lines=13> */
[----:B0-----:R-:W-:-:S04]  /*1c40*/  LEA R8, R9, R8, 0x18 ;  /* 0x0000000809087211 */ /* 0x001fc800078ec0ff */
[C---:B------:R-:W-:Y:S01]  /*1c50*/  LEA R28, R25.reuse, R8, 0x2 ;  /* 0x00000008191c7211 */ /* 0x040fe200078e10ff */
[----:B------:R-:W-:-:S04]  /*1c60*/  VIADD R25, R25, 0x4 ;  /* 0x0000000419197836 */ /* 0x000fc80000000000 */
[----:B------:R-:W0:Y:S04]  /*1c70*/  LDS.64 R8, [R28] ;  /* 0x000000001c087984 */ /* 0x000e280000000a00 */
[----:B------:R-:W1:Y:S01]  /*1c80*/  LDS.64 R10, [R28+0x8] ;  /* 0x000008001c0a7984 */ /* 0x000e620000000a00 */
[----:B--2---:R-:W-:-:S04]  /*1c90*/  FMUL R26, R26, R14 ;  /* 0x0000000e1a1a7220 */ /* 0x004fc80000400000 */
[C---:B0-----:R-:W-:Y:S01]  /*1ca0*/  FADD R8, -R26.reuse, R8 ;  /* 0x000000081a087221 */ /* 0x041fe20000000100 */
[----:B---3--:R-:W-:Y:S01]  /*1cb0*/  FMUL R29, R29, R14 ;  /* 0x0000000e1d1d7220 */ /* 0x008fe20000400000 */
[----:B------:R-:W-:Y:S02]  /*1cc0*/  FFMA R22, R26, R26, R22 ;  /* 0x0000001a1a167223 */ /* 0x000fe40000000016 */
[----:B------:R-:W-:Y:S01]  /*1cd0*/  FFMA R8, R8, R8, R23 ;  /* 0x0000000808087223 */ /* 0x000fe20000000017 */
[----:B------:R-:W-:Y:S01]  /*1ce0*/  FADD R9, -R29, R9 ;  /* 0x000000091d097221 */ /* 0x000fe20000000100 */
[-C--:B----4-:R-:W-:Y:S01]  /*1cf0*/  FMUL R27, R27, R14.reuse ;  /* 0x0000000e1b1b7220 */ /* 0x090fe20000400000 */
[----:B------:R-:W-:Y:S01]  /*1d00*/  FFMA R22, R29, R29, R22 ;  /* 0x0000001d1d167223 */ /* 0x000fe20000000016 */
[----:B-----5:R-:W-:Y:S01]  /*1d10*/  FMUL R13, R24, R14 ;  /* 0x0000000e180d7220 */ /* 0x020fe20000400000 */
[----:B------:R-:W-:Y:S01]  /*1d20*/  FFMA R8, R9, R9, R8 ;  /* 0x0000000909087223 */ /* 0x000fe20000000008 */
[C---:B-1----:R-:W-:Y:S01]  /*1d30*/  FADD R9, -R27.reuse, R10 ;  /* 0x0000000a1b097221 */ /* 0x042fe20000000100 */
[----:B------:R-:W-:Y:S01]  /*1d40*/  FFMA R22, R27, R27, R22 ;  /* 0x0000001b1b167223 */ /* 0x000fe20000000016 */
[----:B------:R-:W-:-:S02]  /*1d50*/  FADD R11, -R13, R11 ;  /* 0x0000000b0d0b7221 */ /* 0x000fc40000000100 */
[----:B------:R-:W-:Y:S01]  /*1d60*/  FFMA R8, R9, R9, R8 ;  /* 0x0000000909087223 */ /* 0x000fe20000000008 */
[----:B------:R-:W-:-:S03]  /*1d70*/  FFMA R22, R13, R13, R22 ;  /* 0x0000000d0d167223 */ /* 0x000fc60000000016 */
[----:B------:R-:W-:-:S07]  /*1d80*/  FFMA R23, R11, R11, R8 ;  /* 0x0000000b0b177223 */ /* 0x000fce0000000008 */
.L_x_32:
[----:B------:R-:W-:Y:S05]  /*1d90*/  @!P1 BRA `(.L_x_29) ;  /* 0x0000000000809947 */ /* 0x000fea0003800000 */
[----:B------:R-:W-:Y:S01]  /*1da0*/  ISETP.NE.AND P1, PT, R3, 0x1, PT ;  /* 0x000000010300780c */ /* 0x000fe20003f25270 */
[----:B------:R-:W0:-:S12]  /*1db0*/  LDC R8, c[0x0][0x3b8] ;  /* 0x0000ee00ff087b82 */ /* 0x000e180000000800 */
[----:B------:R-:W1:Y:S01]  /*1dc0*/  @P1 S2R R10, SR_CgaCtaId ;  /* 0x00000000000a1919 */ /* 0x000e620000008800 */
[----:B------:R-:W-:Y:S02]  /*1dd0*/  @P1 MOV R9, 0x400 ;  /* 0x0000040000091802 */ /* 0x000fe40000000f00 */
[----:B0-----:R-:W-:-:S04]  /*1de0*/  LOP3.LUT R8, R8, 0x1, RZ, 0xc0, !PT ;  /* 0x0000000108087812 */ /* 0x001fc800078ec0ff */
[----:B------:R-:W-:Y:S02]  /*1df0*/  ISETP.NE.U32.AND P0, PT, R8, 0x1, PT ;  /* 0x000000010800780c */ /* 0x000fe40003f05070 */
[----:B-1----:R-:W-:Y:S01]  /*1e00*/  @P1 LEA R8, R10, R9, 0x18 ;  /* 0x000000090a081211 */ /* 0x002fe200078ec0ff */
[----:B------:R-:W-:-:S03]  /*1e10*/  @P1 IMAD.WIDE.U32 R10, R25, 0x4, R20 ;  /* 0x00000004190a1825 */ /* 0x000fc600078e0014 */
[C---:B------:R-:W-:Y:S01]  /*1e20*/  @P1 LEA R8, R25.reuse, R8, 0x2 ;  /* 0x0000000819081211 */ /* 0x040fe200078e10ff */
[----:B------:R-:W-:Y:S01]  /*1e30*/  @P1 VIADD R25, R25, 0x2 ;  /* 0x0000000219191836 */ /* 0x000fe20000000000 */
[----:B------:R-:W2:Y:S05]  /*1e40*/  @P1 LDG.E.CONSTANT R13, desc[UR12][R10.64] ;  /* 0x0000000c0a0d1981 */ /* 0x000eaa000c1e9900 */
[----:B------:R-:W-:Y:S01]  /*1e50*/  @!P0 IMAD.WIDE.U32 R20, R25, 0x4, R20 ;  /* 0x0000000419148825 */ /* 0x000fe200078e0014 */
[----:B------:R-:W3:Y:S05]  /*1e60*/  @P1 LDG.E.CONSTANT R27, desc[UR12][R10.64+0x4] ;  /* 0x0000040c0a1b1981 */ /* 0x000eea000c1e9900 */
[----:B------:R-:W4:Y:S01]  /*1e70*/  @!P0 LDG.E.CONSTANT R21, desc[UR12][R20.64] ;  /* 0x0000000c14158981 */ /* 0x000f22000c1e9900 */
[----:B------:R-:W-:Y:S01]  /*1e80*/  @!P0 MOV R9, 0x400 ;  /* 0x0000040000098802 */ /* 0x000fe20000000f00 */
[----:B------:R-:W0:Y:S03]  /*1e90*/  @!P0 S2R R12, SR_CgaCtaId ;  /* 0x00000000000c8919 */ /* 0x000e260000008800 */
[----:B0-----:R-:W-:-:S02]  /*1ea0*/  @!P0 LEA R12, R12, R9, 0x18 ;  /* 0x000000090c0c8211 */ /* 0x001fc400078ec0ff */
[----:B------:R-:W0:Y:S02]  /*1eb0*/  @P1 LDS.64 R8, [R8] ;  /* 0x0000000008081984 */ /* 0x000e240000000a00 */
[----:B------:R-:W-:-:S06]  /*1ec0*/  @!P0 LEA R12, R25, R12, 0x2 ;  /* 0x0000000c190c8211 */ /* 0x000fcc00078e10ff */
[----:B------:R-:W1:Y:S01]  /*1ed0*/  @!P0 LDS R12, [R12] ;  /* 0x000000000c0c8984 */ /* 0x000e620000000800 */
[-C--:B--2---:R-:W-:Y:S01]  /*1ee0*/  @P1 FMUL R13, R13, R14.reuse ;  /* 0x0000000e0d0d1220 */ /* 0x084fe20000400000 */
[----:B---3--:R-:W-:-:S03]  /*1ef0*/  @P1 FMUL R24, R27, R14 ;  /* 0x0000000e1b181220 */ /* 0x008fc60000400000 */
[C---:B0-----:R-:W-:Y:S01]  /*1f00*/  @P1 FADD R10, -R13.reuse, R8 ;  /* 0x000000080d0a1221 */ /* 0x041fe20000000100 */
[----:B------:R-:W-:Y:S01]  /*1f10*/  @P1 FFMA R13, R13, R13, R22 ;  /* 0x0000000d0d0d1223 */ /* 0x000fe20000000016 */
[----:B------:R-:W-:Y:S02]  /*1f20*/  @P1 FADD R9, -R24, R9 ;  /* 0x0000000918091221 */ /* 0x000fe40000000100 */
[----:B------:R-:W-:Y:S01]  /*1f30*/  @P1 FFMA R10, R10, R10, R23 ;  /* 0x0000000a0a0a1223 */ /* 0x000fe20000000017 */
[----:B----4-:R-:W-:Y:S01]  /*1f40*/  @!P0 FMUL R21, R21, R14 ;  /* 0x0000000e15158220 */ /* 0x010fe20000400000 */
[----:B------:R-:W-:Y:S02]  /*1f50*/  @P1 FFMA R22, R24, R24, R13 ;  /* 0x0000001818161223 */ /* 0x000fe4000000000d */
[----:B------:R-:W-:Y:S01]  /*1f60*/  @P1 FFMA R23, R9, R9, R10 ;  /* 0x0000000909171223 */ /* 0x000fe2000000000a */
[C---:B-1----:R-:W-:Y:S01]  /*1f70*/  @!P0 FADD R8, -R21.reuse, R12 ;  /* 0x0000000c15088221 */ /* 0x042fe20000000100 */
[----:B------:R-:W-:-:S03]  /*1f80*/  @!P0 FFMA R22, R21, R21, R22 ;  /* 0x0000001515168223 */ /* 0x000fc60000000016 */
[----:B------:R-:W-:-:S07]  /*1f90*/  @!P0 FFMA R23, R8, R8, R23 ;  /* 0x0000000808178223 */ /* 0x000fce0000000017 */
.L_x_29:
[----:B------:R-:W0:Y:S01]  /*1fa0*/  LDC R8, c[0x0][0x3a0] ;  /* 0x0000e800ff087b82 */ /* 0x000e220000000800 */
[----:B------:R-:W-:Y:S01]  /*1fb0*/  BSSY.RECONVERGENT B2, `(.L_x_33) ;  /* 0x0000012000027945 */ /* 0x000fe20003800200 */
[-C--:B0-----:R-:W-:Y:S01]  /*1fc0*/  FFMA R15, -R15, R8.reuse, 1 ;  /* 0x3f8000000f0f7423 */ /* 0x081fe20000000108 */
[----:B------:R-:W-:Y:S01]  /*1fd0*/  FFMA R22, -R22, R8, 1 ;  /* 0x3f80000016167423 */ /* 0x000fe20000000108 */
[----:B------:R-:W-:-:S03]  /*1fe0*/  FMUL R8, R16, R23 ;  /* 0x0000001710087220 */ /* 0x000fc60000400000 */
[----:B------:R-:W-:-:S05]  /*1ff0*/  FMUL R15, R15, R22 ;  /* 0x000000160f0f7220 */ /* 0x000fca0000400000 */
[----:B------:R-:W-:-:S04]  /*2000*/  FMNMX R15, R15, 9.9999999747524270788e-07, !PT ;  /* 0x358637bd0f0f7809 */ /* 0x000fc80007800000 */
[----:B------:R-:W0:Y:S08]  /*2010*/  MUFU.RCP R9, R15 ;  /* 0x0000000f00097308 */ /* 0x000e300000001000 */
[----:B------:R-:W1:Y:S01]  /*2020*/  FCHK P0, R8, R15 ;  /* 0x0000000f08007302 */ /* 0x000e620000000000 */
[----:B0-----:R-:W-:-:S04]  /*2030*/  FFMA R10, -R15, R9, 1 ;  /* 0x3f8000000f0a7423 */ /* 0x001fc80000000109 */
[----:B------:R-:W-:-:S04]  /*2040*/  FFMA R9, R9, R10, R9 ;  /* 0x0000000a09097223 */ /* 0x000fc80000000009 */
[----:B------:R-:W-:-:S04]  /*2050*/  FFMA R10, R8, R9, RZ ;  /* 0x00000009080a7223 */ /* 0x000fc800000000ff */
[----:B------:R-:W-:-:S04]  /*2060*/  FFMA R11, -R15, R10, R8 ;  /* 0x0000000a0f0b7223 */ /* 0x000fc80000000108 */
[----:B------:R-:W-:Y:S01]  /*2070*/  FFMA R9, R9, R11, R10 ;  /* 0x0000000b09097223 */ /* 0x000fe2000000000a */
[----:B-1----:R-:W-:Y:S06]  /*2080*/  @!P0 BRA `(.L_x_34) ;  /* 0x0000000000108947 */ /* 0x002fec0003800000 */
[----:B------:R-:W-:Y:S01]  /*2090*/  IMAD.MOV.U32 R9, RZ, RZ, R15 ;  /* 0x000000ffff097224 */ /* 0x000fe200078e000f */
[----:B------:R-:W-:-:S07]  /*20a0*/  MOV R11, 0x20c0 ;  /* 0x000020c0000b7802 */ /* 0x000fce0000000f00 */
[----:B------:R-:W-:Y:S05]  /*20b0*/  CALL.REL.NOINC `($__internal_1_$__cuda_sm3x_div_rn_noftz_f32_slowpath) ;  /* 0x0000002000607944 */ /* 0x000fea0003c00000 */
[----:B------:R-:W-:-:S07]  /*20c0*/  MOV R9, R14 ;  /* 0x0000000e00097202 */ /* 0x000fce0000000f00 */
.L_x_34:
[----:B------:R-:W-:Y:S05]  /*20d0*/  BSYNC.RECONVERGENT B2 ;  /* 0x0000000000027941 */ /* 0x000fea0003800200 */
.L_x_33:
[----:B------:R-:W-:Y:S01]  /*20e0*/  FADD R9, R9, 1 ;  /* 0x3f80000009097421 */ /* 0x000fe20000000000 */
[----:B------:R-:W-:Y:S04]  /*20f0*/  BSSY.RECONVERGENT B2, `(.L_x_35) ;  /* 0x000000f000027945 */ /* 0x000fe80003800200 */
[----:B------:R-:W-:-:S05]  /*2100*/  FMNMX R10, R9, 1.0000009536743164062, !PT ;  /* 0x3f800008090a7809 */ /* 0x000fca0007800000 */
[----:B------:R-:W-:-:S04]  /*2110*/  FFMA R8, R10, R10, -1 ;  /* 0xbf8000000a087423 */ /* 0x000fc8000000000a */
[----:B------:R-:W-:Y:S01]  /*2120*/  VIADD R9, R8, 0xf3000000 ;  /* 0xf300000008097836 */ /* 0x000fe20000000000 */
[----:B------:R0:W1:Y:S04]  /*2130*/  MUFU.RSQ R11, R8 ;  /* 0x00000008000b7308 */ /* 0x0000680000001400 */
[----:B------:R-:W-:-:S13]  /*2140*/  ISETP.GT.U32.AND P0, PT, R9, 0x727fffff, PT ;  /* 0x727fffff0900780c */ /* 0x000fda0003f04070 */
[----:B01----:R-:W-:Y:S05]  /*2150*/  @!P0 BRA `(.L_x_36) ;  /* 0x0000000000108947 */ /* 0x003fea0003800000 */
[----:B------:R-:W-:-:S07]  /*2160*/  MOV R22, 0x2180 ;  /* 0x0000218000167802 */ /* 0x000fce0000000f00 */
[----:B------:R-:W-:Y:S05]  /*2170*/  CALL.REL.NOINC `($__internal_0_$__cuda_sm20_sqrt_rn_f32_slowpath) ;  /* 0x0000001c00d47944 */ /* 0x000fea0003c00000 */
[----:B------:R-:W-:Y:S01]  /*2180*/  MOV R9, R11 ;  /* 0x0000000b00097202 */ /* 0x000fe20000000f00 */
[----:B------:R-:W-:Y:S06]  /*2190*/  BRA `(.L_x_37) ;  /* 0x0000000000107947 */ /* 0x000fec0003800000 */
.L_x_36:
[----:B------:R-:W-:Y:S01]  /*21a0*/  FMUL.FTZ R9, R8, R11 ;  /* 0x0000000b08097220 */ /* 0x000fe20000410000 */
[----:B------:R-:W-:-:S03]  /*21b0*/  FMUL.FTZ R11, R11, 0.5 ;  /* 0x3f0000000b0b7820 */ /* 0x000fc60000410000 */
[----:B------:R-:W-:-:S04]  /*21c0*/  FFMA R8, -R9, R9, R8 ;  /* 0x0000000909087223 */ /* 0x000fc80000000108 */
[----:B------:R-:W-:-:S07]  /*21d0*/  FFMA R9, R8, R11, R9 ;  /* 0x0000000b08097223 */ /* 0x000fce0000000009 */
.L_x_37:
[----:B------:R-:W-:Y:S05]  /*21e0*/  BSYNC.RECONVERGENT B2 ;  /* 0x0000000000027941 */ /* 0x000fea0003800200 */
.L_x_35:
[----:B------:R-:W-:Y:S01]  /*21f0*/  FADD R8, R10, R9 ;  /* 0x000000090a087221 */ /* 0x000fe20000000000 */
[----:B------:R-:W-:Y:S01]  /*2200*/  IMAD.MOV.U32 R13, RZ, RZ, 0x3e055027 ;  /* 0x3e055027ff0d7424 */ /* 0x000fe200078e00ff */
[----:B------:R-:W0:Y:S01]  /*2210*/  MUFU.RCP R15, R18 ;  /* 0x00000012000f7308 */ /* 0x000e220000001000 */
[----:B------:R-:W-:Y:S02]  /*2220*/  BSSY.RECONVERGENT B2, `(.L_x_38) ;  /* 0x0000025000027945 */ /* 0x000fe40003800200 */
[----:B------:R-:W-:-:S13]  /*2230*/  FSETP.GEU.AND P0, PT, R8, 1.175494350822287508e-38, PT ;  /* 0x008000000800780b */ /* 0x000fda0003f0e000 */
[----:B------:R-:W-:-:S04]  /*2240*/  @!P0 FMUL R8, R8, 8388608 ;  /* 0x4b00000008088820 */ /* 0x000fc80000400000 */
[----:B------:R-:W-:-:S05]  /*2250*/  VIADD R9, R8, 0xc0d55555 ;  /* 0xc0d5555508097836 */ /* 0x000fca0000000000 */
[----:B------:R-:W-:-:S04]  /*2260*/  LOP3.LUT R11, R9, 0xff800000, RZ, 0xc0, !PT ;  /* 0xff800000090b7812 */ /* 0x000fc800078ec0ff */
[-C--:B------:R-:W-:Y:S02]  /*2270*/  IADD3 R9, PT, PT, R8, -R11.reuse, RZ ;  /* 0x8000000b08097210 */ /* 0x080fe40007ffe0ff */
[----:B------:R-:W-:Y:S02]  /*2280*/  I2FP.F32.S32 R10, R11 ;  /* 0x0000000b000a7245 */ /* 0x000fe40000201400 */
[----:B------:R-:W-:Y:S01]  /*2290*/  MOV R11, 0x7f800000 ;  /* 0x7f800000000b7802 */ /* 0x000fe20000000f00 */
[----:B------:R-:W-:-:S04]  /*22a0*/  FADD R12, R9, -1 ;  /* 0xbf800000090c7421 */ /* 0x000fc80000000000 */
[----:B------:R-:W-:-:S04]  /*22b0*/  FFMA R9, R12, -R13, 0.14084610342979431152 ;  /* 0x3e1039f60c097423 */ /* 0x000fc8000000080d */
[----:B------:R-:W-:-:S04]  /*22c0*/  FFMA R9, R12, R9, -0.12148627638816833496 ;  /* 0xbdf8cdcc0c097423 */ /* 0x000fc80000000009 */
[----:B------:R-:W-:-:S04]  /*22d0*/  FFMA R9, R12, R9, 0.13980610668659210205 ;  /* 0x3e0f29550c097423 */ /* 0x000fc80000000009 */
[----:B------:R-:W-:-:S04]  /*22e0*/  FFMA R9, R12, R9, -0.16684235632419586182 ;  /* 0xbe2ad8b90c097423 */ /* 0x000fc80000000009 */
[----:B------:R-:W-:-:S04]  /*22f0*/  FFMA R9, R12, R9, 0.20012299716472625732 ;  /* 0x3e4ced0b0c097423 */ /* 0x000fc80000000009 */
[----:B------:R-:W-:-:S04]  /*2300*/  FFMA R9, R12, R9, -0.24999669194221496582 ;  /* 0xbe7fff220c097423 */ /* 0x000fc80000000009 */
[----:B------:R-:W-:-:S04]  /*2310*/  FFMA R9, R12, R9, 0.33333182334899902344 ;  /* 0x3eaaaa780c097423 */ /* 0x000fc80000000009 */
[----:B------:R-:W-:Y:S01]  /*2320*/  FFMA R13, R12, R9, -0.5 ;  /* 0xbf0000000c0d7423 */ /* 0x000fe20000000009 */
[----:B------:R-:W-:Y:S02]  /*2330*/  FSEL R9, RZ, -23, P0 ;  /* 0xc1b80000ff097808 */ /* 0x000fe40000000000 */
[----:B------:R-:W-:Y:S01]  /*2340*/  ISETP.GT.U32.AND P0, PT, R8, 0x7f7fffff, PT ;  /* 0x7f7fffff0800780c */ /* 0x000fe20003f04070 */
[----:B------:R-:W-:Y:S02]  /*2350*/  FMUL R13, R12, R13 ;  /* 0x0000000d0c0d7220 */ /* 0x000fe40000400000 */
[----:B------:R-:W-:Y:S01]  /*2360*/  FFMA R9, R10, 1.1920928955078125e-07, R9 ;  /* 0x340000000a097823 */ /* 0x000fe20000000009 */
[----:B0-----:R-:W-:Y:S01]  /*2370*/  FFMA R10, R15, -R18, 1 ;  /* 0x3f8000000f0a7423 */ /* 0x001fe20000000812 */
[----:B------:R-:W-:-:S03]  /*2380*/  FFMA R12, R12, R13, R12 ;  /* 0x0000000d0c0c7223 */ /* 0x000fc6000000000c */
[----:B------:R-:W-:Y:S01]  /*2390*/  FFMA R15, R15, R10, R15 ;  /* 0x0000000a0f0f7223 */ /* 0x000fe2000000000f */
[----:B------:R-:W-:-:S04]  /*23a0*/  FFMA R9, R9, 0.69314718246459960938, R12 ;  /* 0x3f31721809097823 */ /* 0x000fc8000000000c */
[C---:B------:R-:W-:Y:S01]  /*23b0*/  @P0 FFMA R9, R8.reuse, R11, +INF ;  /* 0x7f80000008090423 */ /* 0x040fe2000000000b */
[----:B------:R-:W-:-:S04]  /*23c0*/  FSETP.NEU.AND P0, PT, R8, RZ, PT ;  /* 0x000000ff0800720b */ /* 0x000fc80003f0d000 */
[----:B------:R-:W-:-:S05]  /*23d0*/  FSEL R8, R9, -INF , P0 ;  /* 0xff80000009087808 */ /* 0x000fca0000000000 */
[----:B------:R-:W-:-:S03]  /*23e0*/  FFMA R9, R8, R15, RZ ;  /* 0x0000000f08097223 */ /* 0x000fc600000000ff */
[----:B------:R-:W0:Y:S01]  /*23f0*/  FCHK P0, R8, R18 ;  /* 0x0000001208007302 */ /* 0x000e220000000000 */
[----:B------:R-:W-:-:S04]  /*2400*/  FFMA R10, R9, -R18, R8 ;  /* 0x80000012090a7223 */ /* 0x000fc80000000008 */
[----:B------:R-:W-:Y:S01]  /*2410*/  FFMA R9, R15, R10, R9 ;  /* 0x0000000a0f097223 */ /* 0x000fe20000000009 */
[----:B0-----:R-:W-:Y:S06]  /*2420*/  @!P0 BRA `(.L_x_39) ;  /* 0x0000000000108947 */ /* 0x001fec0003800000 */
[----:B------:R-:W-:Y:S01]  /*2430*/  IMAD.MOV.U32 R9, RZ, RZ, R18 ;  /* 0x000000ffff097224 */ /* 0x000fe200078e0012 */
[----:B------:R-:W-:-:S07]  /*2440*/  MOV R11, 0x2460 ;  /* 0x00002460000b7802 */ /* 0x000fce0000000f00 */
[----:B------:R-:W-:Y:S05]  /*2450*/  CALL.REL.NOINC `($__internal_1_$__cuda_sm3x_div_rn_noftz_f32_slowpath) ;  /* 0x0000001c00787944 */ /* 0x000fea0003c00000 */
[----:B------:R-:W-:-:S07]  /*2460*/  MOV R9, R14 ;  /* 0x0000000e00097202 */ /* 0x000fce0000000f00 */
.L_x_39:
[----:B------:R-:W-:Y:S05]  /*2470*/  BSYNC.RECONVERGENT B2 ;  /* 0x0000000000027941 */ /* 0x000fea0003800200 */
.L_x_38:
[----:B------:R-:W0:Y:S01]  /*2480*/  LDCU UR4, c[0x0][0x3a4] ;  /* 0x00007480ff0477ac */ /* 0x000e220008000800 */
[----:B------:R-:W-:Y:S01]  /*2490*/  LEA R11, R0, UR15, 0x2 ;  /* 0x0000000f000b7c11 */ /* 0x000fe2000f8e10ff */
[----:B0-----:R-:W-:-:S05]  /*24a0*/  FMUL R8, R9, -UR4 ;  /* 0x8000000409087c20 */ /* 0x001fca0008400000 */
[----:B------:R1:W-:Y:S01]  /*24b0*/  STS [R11+0x4], R8 ;  /* 0x000004080b007388 */ /* 0x0003e20000000800 */
[----:B------:R-:W-:-:S07]  /*24c0*/  FMNMX R17, R17, R8, !PT ;  /* 0x0000000811117209 */ /* 0x000fce0007800000 */
.L_x_17:
[----:B------:R-:W-:Y:S05]  /*24d0*/  BSYNC.RECONVERGENT B1 ;  /* 0x0000000000017941 */ /* 0x000fea0003800200 */
.L_x_16:
[----:B------:R-:W2:Y:S01]  /*24e0*/  LDCU UR4, c[0x0][0x360] ;  /* 0x00006c00ff0477ac */ /* 0x000ea20008000800 */
[----:B------:R-:W3:Y:S01]  /*24f0*/  LDCU UR7, c[0x0][0x3b4] ;  /* 0x00007680ff0777ac */ /* 0x000ee20008000800 */
[----:B--2---:R-:W-:-:S05]  /*2500*/  VIADD R0, R0, UR4 ;  /* 0x0000000400007c36 */ /* 0x004fca0008000000 */
[----:B---3--:R-:W-:-:S13]  /*2510*/  ISETP.GE.AND P0, PT, R0, UR7, PT ;  /* 0x0000000700007c0c */ /* 0x008fda000bf06270 */
[----:B------:R-:W-:Y:S05]  /*2520*/  @!P0 BRA `(.L_x_40) ;  /* 0xffffffe400388947 */ /* 0x000fea000383ffff */
.L_x_15:
[----:B------:R-:W-:Y:S05]  /*2530*/  BSYNC.RECONVERGENT B0 ;  /* 0x0000000000007941 */ /* 0x000fea0003800200 */
.L_x_14:
[----:B------:R-:W3:Y:S01]  /*2540*/  LDCU UR23, c[0x0][0x360] ;  /* 0x00006c00ff1777ac */ /* 0x000ee20008000800 */
[----:B------:R-:W-:Y:S01]  /*2550*/  BAR.SYNC.DEFER_BLOCKING 0x0 ;  /* 0x0000000000007b1d */ /* 0x000fe20000010000 */
[----:B---3--:R-:W-:-:S09]  /*2560*/  UISETP.GE.U32.AND UP0, UPT, UR23, 0x2, UPT ;  /* 0x000000021700788c */ /* 0x008fd2000bf06070 */
[----:B------:R-:W-:Y:S05]  /*2570*/  BRA.U !UP0, `(.L_x_41) ;  /* 0x0000000108287547 */ /* 0x000fea000b800000 */
[----:B------:R-:W-:-:S07]  /*2580*/  MOV R0, UR23 ;  /* 0x0000001700007c02 */ /* 0x000fce0008000f00 */
.L_x_43:
[----:B------:R-:W-:Y:S02]  /*2590*/  SHF.R.U32.HI R2, RZ, 0x1, R0 ;  /* 0x00000001ff027819 */ /* 0x000fe40000011600 */
[----:B------:R-:W-:Y:S02]  /*25a0*/  ISETP.GT.U32.AND P1, PT, R0, 0x3, PT ;  /* 0x000000030000780c */ /* 0x000fe40003f24070 */
[----:B------:R-:W-:-:S13]  /*25b0*/  ISETP.GE.U32.AND P0, PT, R19, R2, PT ;  /* 0x000000021300720c */ /* 0x000fda0003f06070 */
[----:B------:R-:W-:Y:S05]  /*25c0*/  @P0 BRA `(.L_x_42) ;  /* 0x00000000000c0947 */ /* 0x000fea0003800000 */
[----:B------:R-:W-:Y:S05]  /*25d0*/  WARPSYNC.ALL ;  /* 0x0000000000007948 */ /* 0x000fea0003800000 */
[----:B------:R-:W3:Y:S02]  /*25e0*/  SHFL.DOWN PT, R0, R17, R2, 0x1f ;  /* 0x08001f0211007589 */ /* 0x000ee400000e0000 */
[----:B---3--:R-:W-:-:S07]  /*25f0*/  FMNMX R17, R17, R0, !PT ;  /* 0x0000000011117209 */ /* 0x008fce0007800000 */
.L_x_42:
[----:B------:R-:W-:Y:S01]  /*2600*/  IMAD.MOV.U32 R0, RZ, RZ, R2 ;  /* 0x000000ffff007224 */ /* 0x000fe200078e0002 */
[----:B------:R-:W-:Y:S06]  /*2610*/  @P1 BRA `(.L_x_43) ;  /* 0xfffffffc00dc1947 */ /* 0x000fec000383ffff */
.L_x_41:
[----:B------:R-:W3:Y:S01]  /*2620*/  LDC R12, c[0x0][0x3b4] ;  /* 0x0000ed00ff0c7b82 */ /* 0x000ee20000000800 */
[----:B------:R-:W-:Y:S01]  /*2630*/  ISETP.NE.AND P0, PT, R19, RZ, PT ;  /* 0x000000ff1300720c */ /* 0x000fe20003f05270 */
[----:B------:R-:W-:Y:S05]  /*2640*/  WARPSYNC.ALL ;  /* 0x0000000000007948 */ /* 0x000fea0003800000 */
[----:B------:R-:W-:Y:S01]  /*2650*/  BSSY.RECONVERGENT B0, `(.L_x_44) ;  /* 0x000001b000007945 */ /* 0x000fe20003800200 */
[----:B------:R-:W-:-:S06]  /*2660*/  HFMA2 R0, -RZ, RZ, 0, 0 ;  /* 0x00000000ff007431 */ /* 0x000fcc00000001ff */
[----:B------:R4:W-:Y:S01]  /*2670*/  @!P0 STS [UR15], R17 ;  /* 0x00000011ff008988 */ /* 0x0009e2000800080f */
[----:B------:R-:W-:Y:S01]  /*2680*/  BAR.SYNC.DEFER_BLOCKING 0x0 ;  /* 0x0000000000007b1d */ /* 0x000fe20000010000 */
[----:B---3--:R-:W-:-:S13]  /*2690*/  ISETP.GE.U32.AND P1, PT, R19, R12, PT ;  /* 0x0000000c1300720c */ /* 0x008fda0003f26070 */
[----:B----4-:R-:W-:Y:S05]  /*26a0*/  @P1 BRA `(.L_x_45) ;  /* 0x0000000000541947 */ /* 0x010fea0003800000 */
[----:B------:R-:W3:Y:S01]  /*26b0*/  LDS R2, [UR15] ;  /* 0x0000000fff027984 */ /* 0x000ee20008000800 */
[----:B------:R-:W-:Y:S01]  /*26c0*/  IMAD.MOV.U32 R0, RZ, RZ, RZ ;  /* 0x000000ffff007224 */ /* 0x000fe200078e00ff */
[----:B------:R-:W-:Y:S01]  /*26d0*/  MOV R3, R19 ;  /* 0x0000001300037202 */ /* 0x000fe20000000f00 */
[----:B------:R-:W-:Y:S01]  /*26e0*/  IMAD.MOV.U32 R10, RZ, RZ, 0x3bbb989d ;  /* 0x3bbb989dff0a7424 */ /* 0x000fe200078e00ff */
[----:B------:R-:W-:-:S07]  /*26f0*/  MOV R7, 0x437c0000 ;  /* 0x437c000000077802 */ /* 0x000fce0000000f00 */
.L_x_46:
[C---:B----4-:R-:W-:Y:S02]  /*2700*/  LEA R4, R3.reuse, UR15, 0x2 ;  /* 0x0000000f03047c11 */ /* 0x050fe4000f8e10ff */
[----:B------:R-:W-:-:S03]  /*2710*/  IADD3 R3, PT, PT, R3, UR23, RZ ;  /* 0x0000001703037c10 */ /* 0x000fc6000fffe0ff */
[----:B------:R-:W3:Y:S01]  /*2720*/  LDS R5, [R4+0x4] ;  /* 0x0000040004057984 */ /* 0x000ee20000000800 */
[----:B------:R-:W-:Y:S01]  /*2730*/  ISETP.GE.AND P0, PT, R3, R12, PT ;  /* 0x0000000c0300720c */ /* 0x000fe20003f06270 */
[----:B---3--:R-:W-:-:S04]  /*2740*/  FADD R5, -R2, R5 ;  /* 0x0000000502057221 */ /* 0x008fc80000000100 */
[----:B--2---:R-:W-:-:S04]  /*2750*/  FFMA.SAT R6, R5, R10, 0.5 ;  /* 0x3f00000005067423 */ /* 0x004fc8000000200a */
[----:B------:R-:W-:-:S04]  /*2760*/  FFMA.RM R6, R6, R7, 12582913 ;  /* 0x4b40000106067423 */ /* 0x000fc80000004007 */
[C---:B01----:R-:W-:Y:S01]  /*2770*/  FADD R8, R6.reuse, -12583039 ;  /* 0xcb40007f06087421 */ /* 0x043fe20000000000 */
[----:B------:R-:W-:-:S03]  /*2780*/  IMAD.SHL.U32 R6, R6, 0x800000, RZ ;  /* 0x0080000006067824 */ /* 0x000fc600078e00ff */
[----:B------:R-:W-:-:S04]  /*2790*/  FFMA R8, R5, 1.4426950216293334961, -R8 ;  /* 0x3fb8aa3b05087823 */ /* 0x000fc80000000808 */
[----:B------:R-:W-:-:S04]  /*27a0*/  FFMA R8, R5, 1.925963033500011079e-08, R8 ;  /* 0x32a5706005087823 */ /* 0x000fc80000000008 */
[----:B------:R-:W0:Y:S02]  /*27b0*/  MUFU.EX2 R5, R8 ;  /* 0x0000000800057308 */ /* 0x000e240000000800 */
[----:B0-----:R-:W-:-:S04]  /*27c0*/  FMUL R5, R6, R5 ;  /* 0x0000000506057220 */ /* 0x001fc80000400000 */
[----:B------:R-:W-:Y:S01]  /*27d0*/  FADD R0, R5, R0 ;  /* 0x0000000005007221 */ /* 0x000fe20000000000 */
[----:B------:R4:W-:Y:S01]  /*27e0*/  STS [R4+0x4], R5 ;  /* 0x0000040504007388 */ /* 0x0009e20000000800 */
[----:B------:R-:W-:Y:S05]  /*27f0*/  @!P0 BRA `(.L_x_46) ;  /* 0xfffffffc00c08947 */ /* 0x000fea000383ffff */
.L_x_45:
[----:B------:R-:W-:Y:S05]  /*2800*/  BSYNC.RECONVERGENT B0 ;  /* 0x0000000000007941 */ /* 0x000fea0003800200 */
.L_x_44:
[----:B------:R-:W3:Y:S01]  /*2810*/  SHFL.DOWN PT, R3, R0, 0x10, 0x1f ;  /* 0x0a001f0000037f89 */ /* 0x000ee200000e0000 */
[----:B------:R-:W-:Y:S01]  /*2820*/  ISETP.NE.AND P0, PT, R19, RZ, PT ;  /* 0x000000ff1300720c */ /* 0x000fe20003f05270 */
[----:B------:R-:W0:Y:S01]  /*2830*/  LDCU UR4, c[0x0][0x3b4] ;  /* 0x00007680ff0477ac */ /* 0x000e220008000800 */
[----:B------:R-:W-:Y:S01]  /*2840*/  BSSY.RECONVERGENT B0, `(.L_x_47) ;  /* 0x0000025000007945 */ /* 0x000fe20003800200 */
[----:B---3--:R-:W-:-:S05]  /*2850*/  FADD R3, R3, R0 ;  /* 0x0000000003037221 */ /* 0x008fca0000000000 */
[----:B------:R-:W3:Y:S02]  /*2860*/  SHFL.DOWN PT, R2, R3, 0x8, 0x1f ;  /* 0x09001f0003027f89 */ /* 0x000ee400000e0000 */
[----:B---3--:R-:W-:-:S05]  /*2870*/  FADD R2, R3, R2 ;  /* 0x0000000203027221 */ /* 0x008fca0000000000 */
[----:B----4-:R-:W3:Y:S02]  /*2880*/  SHFL.DOWN PT, R5, R2, 0x4, 0x1f ;  /* 0x08801f0002057f89 */ /* 0x010ee400000e0000 */
[----:B---3--:R-:W-:-:S05]  /*2890*/  FADD R5, R2, R5 ;  /* 0x0000000502057221 */ /* 0x008fca0000000000 */
[----:B------:R-:W3:Y:S02]  /*28a0*/  SHFL.DOWN PT, R4, R5, 0x2, 0x1f ;  /* 0x08401f0005047f89 */ /* 0x000ee400000e0000 */
[----:B---3--:R-:W-:-:S05]  /*28b0*/  FADD R4, R5, R4 ;  /* 0x0000000405047221 */ /* 0x008fca0000000000 */
[----:B------:R-:W3:Y:S02]  /*28c0*/  SHFL.DOWN PT, R7, R4, 0x1, 0x1f ;  /* 0x08201f0004077f89 */ /* 0x000ee400000e0000 */
[----:B---3--:R-:W-:-:S05]  /*28d0*/  FADD R7, R4, R7 ;  /* 0x0000000704077221 */ /* 0x008fca0000000000 */
[----:B------:R3:W-:Y:S01]  /*28e0*/  @!P0 STS [UR15], R7 ;  /* 0x00000007ff008988 */ /* 0x0007e2000800080f */
[----:B------:R-:W-:Y:S01]  /*28f0*/  BAR.SYNC.DEFER_BLOCKING 0x0 ;  /* 0x0000000000007b1d */ /* 0x000fe20000010000 */
[----:B------:R-:W-:-:S13]  /*2900*/  ISETP.GE.U32.AND P0, PT, R19, R12, PT ;  /* 0x0000000c1300720c */ /* 0x000fda0003f06070 */
[----:B0--3--:R-:W-:Y:S05]  /*2910*/  @P0 BRA `(.L_x_48) ;  /* 0x00000000005c0947 */ /* 0x009fea0003800000 */
[----:B------:R-:W0:Y:S01]  /*2920*/  LDS R3, [UR15] ;  /* 0x0000000fff037984 */ /* 0x000e220008000800 */
[----:B------:R-:W-:Y:S02]  /*2930*/  IMAD.MOV.U32 R0, RZ, RZ, R19 ;  /* 0x000000ffff007224 */ /* 0x000fe400078e0013 */
[----:B0-----:R-:W-:-:S07]  /*2940*/  FADD R3, R3, 9.9999999747524270788e-07 ;  /* 0x358637bd03037421 */ /* 0x001fce0000000000 */
.L_x_51:
[C---:B0-----:R-:W-:Y:S01]  /*2950*/  LEA R2, R0.reuse, UR15, 0x2 ;  /* 0x0000000f00027c11 */ /* 0x041fe2000f8e10ff */
[----:B------:R-:W0:Y:S01]  /*2960*/  MUFU.RCP R4, R3 ;  /* 0x0000000300047308 */ /* 0x000e220000001000 */
[----:B------:R-:W-:Y:S01]  /*2970*/  IADD3 R0, PT, PT, R0, UR23, RZ ;  /* 0x0000001700007c10 */ /* 0x000fe2000fffe0ff */
[----:B------:R-:W-:Y:S02]  /*2980*/  BSSY.RECONVERGENT B1, `(.L_x_49) ;  /* 0x000000e000017945 */ /* 0x000fe40003800200 */
[----:B-1----:R-:W1:Y:S01]  /*2990*/  LDS R8, [R2+0x4] ;  /* 0x0000040002087984 */ /* 0x002e620000000800 */
[----:B------:R-:W-:Y:S01]  /*29a0*/  ISETP.GE.AND P2, PT, R0, UR4, PT ;  /* 0x0000000400007c0c */ /* 0x000fe2000bf46270 */
[----:B0-----:R-:W-:-:S04]  /*29b0*/  FFMA R5, -R3, R4, 1 ;  /* 0x3f80000003057423 */ /* 0x001fc80000000104 */
[----:B------:R-:W-:Y:S01]  /*29c0*/  FFMA R5, R4, R5, R4 ;  /* 0x0000000504057223 */ /* 0x000fe20000000004 */
[----:B-1----:R-:W0:Y:S03]  /*29d0*/  FCHK P0, R8, R3 ;  /* 0x0000000308007302 */ /* 0x002e260000000000 */
[----:B------:R-:W-:-:S04]  /*29e0*/  FFMA R4, R8, R5, RZ ;  /* 0x0000000508047223 */ /* 0x000fc800000000ff */
[----:B--2---:R-:W-:-:S04]  /*29f0*/  FFMA R6, -R3, R4, R8 ;  /* 0x0000000403067223 */ /* 0x004fc80000000108 */
[----:B------:R-:W-:Y:S01]  /*2a00*/  FFMA R5, R5, R6, R4 ;  /* 0x0000000605057223 */ /* 0x000fe20000000004 */
[----:B0-----:R-:W-:Y:S06]  /*2a10*/  @!P0 BRA `(.L_x_50) ;  /* 0x0000000000108947 */ /* 0x001fec0003800000 */
[----:B------:R-:W-:Y:S01]  /*2a20*/  IMAD.MOV.U32 R9, RZ, RZ, R3 ;  /* 0x000000ffff097224 */ /* 0x000fe200078e0003 */
[----:B------:R-:W-:-:S07]  /*2a30*/  MOV R11, 0x2a50 ;  /* 0x00002a50000b7802 */ /* 0x000fce0000000f00 */
[----:B------:R-:W-:Y:S05]  /*2a40*/  CALL.REL.NOINC `($__internal_1_$__cuda_sm3x_div_rn_noftz_f32_slowpath) ;  /* 0x0000001400fc7944 */ /* 0x000fea0003c00000 */
[----:B------:R-:W-:-:S07]  /*2a50*/  MOV R5, R14 ;  /* 0x0000000e00057202 */ /* 0x000fce0000000f00 */
.L_x_50:
[----:B------:R-:W-:Y:S05]  /*2a60*/  BSYNC.RECONVERGENT B1 ;  /* 0x0000000000017941 */ /* 0x000fea0003800200 */
.L_x_49:
[----:B------:R0:W-:Y:S01]  /*2a70*/  STS [R2+0x4], R5 ;  /* 0x0000040502007388 */ /* 0x0001e20000000800 */
[----:B------:R-:W-:Y:S05]  /*2a80*/  @!P2 BRA `(.L_x_51) ;  /* 0xfffffffc00b0a947 */ /* 0x000fea000383ffff */
.L_x_48:
[----:B------:R-:W-:Y:S05]  /*2a90*/  BSYNC.RECONVERGENT B0 ;  /* 0x0000000000007941 */ /* 0x000fea0003800200 */
.L_x_47:
[----:B------:R-:W3:Y:S01]  /*2aa0*/  LDCU UR7, c[0x0][0x3b8] ;  /* 0x00007700ff0777ac */ /* 0x000ee20008000800 */
[----:B------:R-:W-:Y:S01]  /*2ab0*/  BAR.SYNC.DEFER_BLOCKING 0x0 ;  /* 0x0000000000007b1d */ /* 0x000fe20000010000 */
[----:B---3--:R-:W-:-:S13]  /*2ac0*/  ISETP.GE.AND P0, PT, R19, UR7, PT ;  /* 0x0000000713007c0c */ /* 0x008fda000bf06270 */
[----:B------:R-:W-:Y:S05]  /*2ad0*/  @P0 EXIT ;  /* 0x000000000000094d */ /* 0x000fea0003800000 */
[----:B------:R-:W3:Y:S02]  /*2ae0*/  LDCU UR4, c[0x0][0x3b4] ;  /* 0x00007680ff0477ac */ /* 0x000ee40008000800 */
[----:B---3--:R-:W-:-:S09]  /*2af0*/  UISETP.GT.AND UP0, UPT, UR4, URZ, UPT ;  /* 0x000000ff0400728c */ /* 0x008fd2000bf04270 */
[----:B------:R-:W-:Y:S05]  /*2b00*/  BRA.U UP0, `(.L_x_52) ;  /* 0x0000000100287547 */ /* 0x000fea000b800000 */
[----:B------:R-:W3:Y:S02]  /*2b10*/  LDCU.64 UR4, c[0x0][0x398] ;  /* 0x00007300ff0477ac */ /* 0x000ee40008000a00 */
.L_x_53:
[----:B------:R-:W-:-:S04]  /*2b20*/  IADD3 R0, P0, PT, R19, UR16, RZ ;  /* 0x0000001013007c10 */ /* 0x000fc8000ff1e0ff */
[C---:B------:R-:W-:Y:S01]  /*2b30*/  LEA.HI.X.SX32 R3, R19.reuse, UR17, 0x1, P0 ;  /* 0x0000001113037c11 */ /* 0x040fe200080f0eff */
[----:B------:R-:W-:Y:S01]  /*2b40*/  VIADD R19, R19, UR23 ;  /* 0x0000001713137c36 */ /* 0x000fe20008000000 */
[----:B0--3--:R-:W-:-:S04]  /*2b50*/  LEA R2, P0, R0, UR4, 0x2 ;  /* 0x0000000400027c11 */ /* 0x009fc8000f8010ff */
[----:B------:R-:W-:Y:S02]  /*2b60*/  LEA.HI.X R3, R0, UR5, R3, 0x2, P0 ;  /* 0x0000000500037c11 */ /* 0x000fe400080f1403 */
[----:B------:R-:W-:-:S03]  /*2b70*/  ISETP.GE.AND P0, PT, R19, UR7, PT ;  /* 0x0000000713007c0c */ /* 0x000fc6000bf06270 */
[----:B------:R4:W-:Y:S10]  /*2b80*/  STG.E desc[UR12][R2.64], RZ ;  /* 0x000000ff02007986 */ /* 0x0009f4000c10190c */
[----:B----4-:R-:W-:Y:S05]  /*2b90*/  @!P0 BRA `(.L_x_53) ;  /* 0xfffffffc00e08947 */ /* 0x010fea000383ffff */
[----:B------:R-:W-:Y:S05]  /*2ba0*/  EXIT ;  /* 0x000000000000794d */ /* 0x000fea0003800000 */
.L_x_52:
[----:B------:R-:W-:Y:S01]  /*2bb0*/  BSSY.RECONVERGENT B0, `(.L_x_54) ;  /* 0x0000150000007945 */ /* 0x000fe20003800200 */
[----:B------:R-:W-:Y:S02]  /*2bc0*/  ULOP3.LUT UR20, UR4, 0x7ffffff0, URZ, 0xc0, !UPT ;  /* 0x7ffffff004147892 */ /* 0x000fe4000f8ec0ff */
[----:B------:R-:W-:Y:S02]  /*2bd0*/  ULOP3.LUT UR18, UR4, 0xf, URZ, 0xc0, !UPT ;  /* 0x0000000f04127892 */ /* 0x000fe4000f8ec0ff */
[----:B------:R-:W-:Y:S02]  /*2be0*/  ULOP3.LUT UR19, UR4, 0x7, URZ, 0xc0, !UPT ;  /* 0x0000000704137892 */ /* 0x000fe4000f8ec0ff */
[----:B------:R-:W-:Y:S02]  /*2bf0*/  USHF.L.U32 UR21, UR7, 0x2, URZ ;  /* 0x0000000207157899 */ /* 0x000fe400080006ff */
[----:B------:R-:W-:Y:S01]  /*2c00*/  USHF.L.U32 UR22, UR7, 0x3, URZ ;  /* 0x0000000307167899 */ /* 0x000fe200080006ff */
[----:B------:R-:W3:Y:S01]  /*2c10*/  LDCU.64 UR16, c[0x0][0x390] ;  /* 0x00007200ff1077ac */ /* 0x000ee20008000a00 */
[----:B------:R-:W-:-:S02]  /*2c20*/  ULOP3.LUT UR4, UR4, 0x3, URZ, 0xc0, !UPT ;  /* 0x0000000304047892 */ /* 0x000fc4000f8ec0ff */
[----:B------:R-:W-:Y:S02]  /*2c30*/  UIMAD UR7, UR7, 0x7, URZ ;  /* 0x00000007070778a4 */ /* 0x000fe4000f8e02ff */
[----:B------:R-:W-:-:S12]  /*2c40*/  UIADD3 UR24, UPT, UPT, -UR20, URZ, URZ ;  /* 0x000000ff14187290 */ /* 0x000fd8000fffe1ff */
.L_x_60:
[----:B------:R-:W4:Y:S01]  /*2c50*/  LDCU UR8, c[0x0][0x3b4] ;  /* 0x00007680ff0877ac */ /* 0x000f220008000800 */
[C---:B------:R-:W-:Y:S01]  /*2c60*/  IADD3 R0, P0, PT, R19.reuse, UR5, RZ ;  /* 0x0000000513007c10 */ /* 0x040fe2000ff1e0ff */
[----:B------:R-:W-:Y:S02]  /*2c70*/  HFMA2 R24, -RZ, RZ, 0, 0 ;  /* 0x00000000ff187431 */ /* 0x000fe400000001ff */
[----:B0-----:R-:W-:Y:S01]  /*2c80*/  IMAD.MOV.U32 R2, RZ, RZ, RZ ;  /* 0x000000ffff027224 */ /* 0x001fe200078e00ff */
[----:B------:R-:W-:Y:S01]  /*2c90*/  LEA.HI.X.SX32 R3, R19, UR6, 0x1, P0 ;  /* 0x0000000613037c11 */ /* 0x000fe200080f0eff */
[----:B----4-:R-:W-:-:S09]  /*2ca0*/  UISETP.GE.U32.AND UP0, UPT, UR8, 0x10, UPT ;  /* 0x000000100800788c */ /* 0x010fd2000bf06070 */
[----:B------:R-:W-:Y:S05]  /*2cb0*/  BRA.U !UP0, `(.L_x_55) ;  /* 0x0000000908787547 */ /* 0x000fea000b800000 */
[----:B------:R-:W0:Y:S01]  /*2cc0*/  S2UR UR9, SR_CgaCtaId ;  /* 0x00000000000979c3 */ /* 0x000e220000008800 */
[----:B------:R-:W4:Y:S01]  /*2cd0*/  LDCU UR10, c[0x0][0x3b8] ;  /* 0x00007700ff0a77ac */ /* 0x000f220008000800 */
[----:B------:R-:W-:Y:S01]  /*2ce0*/  MOV R24, RZ ;  /* 0x000000ff00187202 */ /* 0x000fe20000000f00 */
[----:B------:R-:W-:Y:S01]  /*2cf0*/  IMAD.MOV.U32 R13, RZ, RZ, RZ ;  /* 0x000000ffff0d7224 */ /* 0x000fe200078e00ff */
[----:B------:R-:W-:Y:S01]  /*2d00*/  MOV R16, UR21 ;  /* 0x0000001500107c02 */ /* 0x000fe20008000f00 */
[----:B------:R-:W-:Y:S01]  /*2d10*/  UMOV UR8, 0x400 ;  /* 0x0000040000087882 */ /* 0x000fe20000000000 */
[----:B-1----:R-:W-:Y:S01]  /*2d20*/  IMAD.U32 R11, RZ, RZ, UR7 ;  /* 0x00000007ff0b7e24 */ /* 0x002fe2000f8e00ff */
[----:B------:R-:W-:Y:S01]  /*2d30*/  MOV R29, UR22 ;  /* 0x00000016001d7c02 */ /* 0x000fe20008000f00 */
[----:B------:R-:W1:Y:S01]  /*2d40*/  LDC R4, c[0x0][0x3b8] ;  /* 0x0000ee00ff047b82 */ /* 0x000e620000000800 */
[----:B--2---:R-:W-:Y:S01]  /*2d50*/  IMAD.U32 R6, RZ, RZ, UR24 ;  /* 0x00000018ff067e24 */ /* 0x004fe2000f8e00ff */
[----:B----4-:R-:W-:Y:S01]  /*2d60*/  MOV R18, UR10 ;  /* 0x0000000a00127c02 */ /* 0x010fe20008000f00 */
[----:B0-----:R-:W-:-:S04]  /*2d70*/  ULEA UR8, UR9, UR8, 0x18 ;  /* 0x0000000809087291 */ /* 0x001fc8000f8ec0ff */
[----:B------:R-:W-:Y:S01]  /*2d80*/  UIADD3 UR8, UPT, UPT, UR21, 0x20, UR8 ;  /* 0x0000002015087890 */ /* 0x000fe2000fffe008 */
[C---:B-1----:R-:W-:Y:S02]  /*2d90*/  IMAD R9, R4.reuse, 0x6, RZ ;  /* 0x0000000604097824 */ /* 0x042fe400078e02ff */
[----:B------:R-:W-:-:S03]  /*2da0*/  IMAD R27, R4, 0xa, RZ ;  /* 0x0000000a041b7824 */ /* 0x000fc600078e02ff */
[----:B------:R-:W-:Y:S01]  /*2db0*/  MOV R2, UR8 ;  /* 0x0000000800027c02 */ /* 0x000fe20008000f00 */
[C---:B------:R-:W-:Y:S02]  /*2dc0*/  IMAD R10, R4.reuse, 0xc, RZ ;  /* 0x0000000c040a7824 */ /* 0x040fe400078e02ff */
[C---:B------:R-:W-:Y:S02]  /*2dd0*/  IMAD R25, R4.reuse, 0xb, RZ ;  /* 0x0000000b04197824 */ /* 0x040fe400078e02ff */
[C---:B------:R-:W-:Y:S02]  /*2de0*/  IMAD R17, R4.reuse, 0x9, RZ ;  /* 0x0000000904117824 */ /* 0x040fe400078e02ff */
[C---:B------:R-:W-:Y:S02]  /*2df0*/  IMAD R12, R4.reuse, 0xe, RZ ;  /* 0x0000000e040c7824 */ /* 0x040fe400078e02ff */
[C---:B------:R-:W-:Y:S02]  /*2e00*/  IMAD R8, R4.reuse, 0xd, RZ ;  /* 0x0000000d04087824 */ /* 0x040fe400078e02ff */
[----:B------:R-:W-:-:S02]  /*2e10*/  IMAD R5, R4, 0xf, RZ ;  /* 0x0000000f04057824 */ /* 0x000fc400078e02ff */
[C---:B------:R-:W-:Y:S02]  /*2e20*/  IMAD R7, R4.reuse, 0x3, RZ ;  /* 0x0000000304077824 */ /* 0x040fe400078e02ff */
[C---:B------:R-:W-:Y:S02]  /*2e30*/  IMAD R15, R4.reuse, 0x5, RZ ;  /* 0x00000005040f7824 */ /* 0x040fe400078e02ff */
[----:B------:R-:W-:-:S07]  /*2e40*/  IMAD.SHL.U32 R14, R4, 0x2, RZ ;  /* 0x00000002040e7824 */ /* 0x000fce00078e00ff */
.L_x_56:
[----:B------:R-:W-:-:S04]  /*2e50*/  IADD3 R20, P0, PT, R13, R0, RZ ;  /* 0x000000000d147210 */ /* 0x000fc80007f1e0ff */
[----:B------:R-:W-:Y:S02]  /*2e60*/  LEA.HI.X.SX32 R21, R13, R3, 0x1, P0 ;  /* 0x000000030d157211 */ /* 0x000fe400000f0eff */
[----:B---3--:R-:W-:-:S04]  /*2e70*/  LEA R22, P0, R20, UR16, 0x2 ;  /* 0x0000001014167c11 */ /* 0x008fc8000f8010ff */
[----:B------:R-:W-:Y:S02]  /*2e80*/  LEA.HI.X R23, R20, UR17, R21, 0x2, P0 ;  /* 0x0000001114177c11 */ /* 0x000fe400080f1415 */
[----:B------:R-:W0:Y:S04]  /*2e90*/  LDS R21, [R2+-0x1c] ;  /* 0xffffe40002157984 */ /* 0x000e280000000800 */
[----:B------:R-:W0:Y:S02]  /*2ea0*/  LDG.E.CONSTANT R22, desc[UR12][R22.64] ;  /* 0x0000000c16167981 */ /* 0x000e24000c1e9900 */
[----:B0-----:R-:W-:Y:S01]  /*2eb0*/  FFMA R24, R21, R22, R24 ;  /* 0x0000001615187223 */ /* 0x001fe20000000018 */
[----:B------:R-:W-:-:S04]  /*2ec0*/  IADD3 R21, P0, PT, R18, R0, RZ ;  /* 0x0000000012157210 */ /* 0x000fc80007f1e0ff */
[----:B------:R-:W-:Y:S02]  /*2ed0*/  LEA.HI.X.SX32 R26, R18, R3, 0x1, P0 ;  /* 0x00000003121a7211 */ /* 0x000fe400000f0eff */
[----:B------:R-:W-:-:S04]  /*2ee0*/  LEA R20, P0, R21, UR16, 0x2 ;  /* 0x0000001015147c11 */ /* 0x000fc8000f8010ff */
        /* <DEDUP_REMOVED lines=43> */
[----:B------:R-:W0:Y:S04]  /*31a0*/  LDS R26, [R2] ;  /* 0x00000000021a7984 */ /* 0x000e280000000800 */
[----:B------:R-:W0:Y:S02]  /*31b0*/  LDG.E.CONSTANT R21, desc[UR12][R20.64] ;  /* 0x0000000c14157981 */ /* 0x000e24000c1e9900 */
[----:B0-----:R-:W-:Y:S01]  /*31c0*/  FFMA R24, R26, R21, R24 ;  /* 0x000000151a187223 */ /* 0x001fe20000000018 */
[----:B------:R-:W-:-:S04]  /*31d0*/  IADD3 R26, P0, PT, R29, R0, RZ ;  /* 0x000000001d1a7210 */ /* 0x000fc80007f1e0ff */
[----:B------:R-:W-:Y:S02]  /*31e0*/  LEA.HI.X.SX32 R23, R29, R3, 0x1, P0 ;  /* 0x000000031d177211 */ /* 0x000fe400000f0eff */
[----:B------:R-:W-:-:S04]  /*31f0*/  LEA R22, P0, R26, UR16, 0x2 ;  /* 0x000000101a167c11 */ /* 0x000fc8000f8010ff */
[----:B------:R-:W-:Y:S02]  /*3200*/  LEA.HI.X R23, R26, UR17, R23, 0x2, P0 ;  /* 0x000000111a177c11 */ /* 0x000fe400080f1417 */
[----:B------:R-:W0:Y:S04]  /*3210*/  LDS R26, [R2+0x4] ;  /* 0x00000400021a7984 */ /* 0x000e280000000800 */
        /* <DEDUP_REMOVED lines=42> */
[----:B------:R-:W0:Y:S01]  /*34c0*/  LDG.E.CONSTANT R23, desc[UR12][R22.64] ;  /* 0x0000000c16177981 */ /* 0x000e22000c1e9900 */
[----:B------:R-:W-:Y:S02]  /*34d0*/  VIADD R6, R6, 0x10 ;  /* 0x0000001006067836 */ /* 0x000fe40000000000 */
[----:B0-----:R-:W-:Y:S01]  /*34e0*/  FFMA R24, R26, R23, R24 ;  /* 0x000000171a187223 */ /* 0x001fe20000000018 */
[----:B------:R-:W-:-:S04]  /*34f0*/  IADD3 R26, P0, PT, R5, R0, RZ ;  /* 0x00000000051a7210 */ /* 0x000fc80007f1e0ff */
[----:B------:R-:W-:Y:S02]  /*3500*/  LEA.HI.X.SX32 R21, R5, R3, 0x1, P0 ;  /* 0x0000000305157211 */ /* 0x000fe400000f0eff */
[----:B------:R-:W-:-:S04]  /*3510*/  LEA R20, P0, R26, UR16, 0x2 ;  /* 0x000000101a147c11 */ /* 0x000fc8000f8010ff */
[----:B------:R-:W-:Y:S02]  /*3520*/  LEA.HI.X R21, R26, UR17, R21, 0x2, P0 ;  /* 0x000000111a157c11 */ /* 0x000fe400080f1415 */
[----:B------:R0:W1:Y:S04]  /*3530*/  LDS R26, [R2+0x20] ;  /* 0x00002000021a7984 */ /* 0x0000680000000800 */
[----:B------:R-:W1:Y:S01]  /*3540*/  LDG.E.CONSTANT R21, desc[UR12][R20.64] ;  /* 0x0000000c14157981 */ /* 0x000e62000c1e9900 */
[----:B------:R-:W-:Y:S01]  /*3550*/  ISETP.NE.AND P0, PT, R6, RZ, PT ;  /* 0x000000ff0600720c */ /* 0x000fe20003f05270 */
[C---:B------:R-:W-:Y:S01]  /*3560*/  IMAD R13, R4.reuse, 0x10, R13 ;  /* 0x00000010040d7824 */ /* 0x040fe200078e020d */
[C---:B------:R-:W-:Y:S01]  /*3570*/  LEA R5, R4.reuse, R5, 0x4 ;  /* 0x0000000504057211 */ /* 0x040fe200078e20ff */
[----:B------:R-:W-:Y:S01]  /*3580*/  IMAD R12, R4, 0x10, R12 ;  /* 0x00000010040c7824 */ /* 0x000fe200078e020c */
[----:B0-----:R-:W-:Y:S01]  /*3590*/  IADD3 R2, PT, PT, R2, 0x40, RZ ;  /* 0x0000004002027810 */ /* 0x001fe20007ffe0ff */
[C---:B------:R-:W-:Y:S01]  /*35a0*/  IMAD R10, R4.reuse, 0x10, R10 ;  /* 0x00000010040a7824 */ /* 0x040fe200078e020a */
[C---:B------:R-:W-:Y:S01]  /*35b0*/  LEA R8, R4.reuse, R8, 0x4 ;  /* 0x0000000804087211 */ /* 0x040fe200078e20ff */
        /* <DEDUP_REMOVED lines=9> */
[----:B------:R-:W-:-:S02]  /*3650*/  LEA R7, R4, R7, 0x4 ;  /* 0x0000000704077211 */ /* 0x000fc400078e20ff */
[----:B------:R-:W-:Y:S01]  /*3660*/  LEA R18, R4, R18, 0x4 ;  /* 0x0000001204127211 */ /* 0x000fe200078e20ff */
[----:B-1----:R-:W-:Y:S01]  /*3670*/  FFMA R24, R26, R21, R24 ;  /* 0x000000151a187223 */ /* 0x002fe20000000018 */
[----:B------:R-:W-:Y:S06]  /*3680*/  @P0 BRA `(.L_x_56) ;  /* 0xfffffff400f00947 */ /* 0x000fec000383ffff */
[----:B------:R-:W-:-:S07]  /*3690*/  IMAD.U32 R2, RZ, RZ, UR20 ;  /* 0x00000014ff027e24 */ /* 0x000fce000f8e00ff */
.L_x_55:
[----:B------:R-:W-:-:S09]  /*36a0*/  UISETP.NE.AND UP0, UPT, UR18, URZ, UPT ;  /* 0x000000ff1200728c */ /* 0x000fd2000bf05270 */
[----:B------:R-:W-:Y:S05]  /*36b0*/  BRA.U !UP0, `(.L_x_57) ;  /* 0x0000000908547547 */ /* 0x000fea000b800000 */
[----:B------:R-:W-:Y:S02]  /*36c0*/  UIADD3 UR8, UPT, UPT, UR18, -0x1, URZ ;  /* 0xffffffff12087890 */ /* 0x000fe4000fffe0ff */
[----:B------:R-:W-:Y:S02]  /*36d0*/  UISETP.NE.AND UP1, UPT, UR19, URZ, UPT ;  /* 0x000000ff1300728c */ /* 0x000fe4000bf25270 */
[----:B------:R-:W-:-:S09]  /*36e0*/  UISETP.GE.U32.AND UP0, UPT, UR8, 0x7, UPT ;  /* 0x000000070800788c */ /* 0x000fd2000bf06070 */
[----:B------:R-:W-:Y:S05]  /*36f0*/  BRA.U !UP0, `(.L_x_58) ;  /* 0x0000000508107547 */ /* 0x000fea000b800000 */
[----:B------:R-:W0:Y:S01]  /*3700*/  LDCU UR8, c[0x0][0x3b8] ;  /* 0x00007700ff0877ac */ /* 0x000e220008000800 */
[----:B------:R-:W4:Y:S01]  /*3710*/  LDCU.64 UR26, c[0x0][0x390] ;  /* 0x00007200ff1a77ac */ /* 0x000f220008000a00 */
[----:B0-----:R-:W-:-:S05]  /*3720*/  IMAD R4, R2, UR8, RZ ;  /* 0x0000000802047c24 */ /* 0x001fca000f8e02ff */
[C---:B------:R-:W-:Y:S02]  /*3730*/  IADD3 R5, PT, PT, R4.reuse, UR8, RZ ;  /* 0x0000000804057c10 */ /* 0x040fe4000fffe0ff */
[CC--:B--2---:R-:W-:Y:S02]  /*3740*/  IADD3 R9, P0, PT, R4.reuse, R0.reuse, RZ ;  /* 0x0000000004097210 */ /* 0x0c4fe40007f1e0ff */
[C---:B------:R-:W-:Y:S01]  /*3750*/  IADD3 R7, P1, PT, R5.reuse, R0, RZ ;  /* 0x0000000005077210 */ /* 0x040fe20007f3e0ff */
[----:B-1----:R-:W-:Y:S01]  /*3760*/  VIADD R8, R5, UR8 ;  /* 0x0000000805087c36 */ /* 0x002fe20008000000 */
[-C--:B------:R-:W-:Y:S02]  /*3770*/  LEA.HI.X.SX32 R14, R4, R3.reuse, 0x1, P0 ;  /* 0x00000003040e7211 */ /* 0x080fe400000f0eff */
[----:B----4-:R-:W-:Y:S02]  /*3780*/  LEA R4, P0, R9, UR26, 0x2 ;  /* 0x0000001a09047c11 */ /* 0x010fe4000f8010ff */
[----:B------:R-:W-:-:S02]  /*3790*/  LEA.HI.X.SX32 R12, R5, R3, 0x1, P1 ;  /* 0x00000003050c7211 */ /* 0x000fc400008f0eff */
[----:B------:R-:W-:Y:S02]  /*37a0*/  LEA R6, P1, R7, UR26, 0x2 ;  /* 0x0000001a07067c11 */ /* 0x000fe4000f8210ff */
[C---:B------:R-:W-:Y:S02]  /*37b0*/  IADD3 R10, P2, PT, R8.reuse, R0, RZ ;  /* 0x00000000080a7210 */ /* 0x040fe40007f5e0ff */
[----:B------:R-:W-:Y:S02]  /*37c0*/  LEA.HI.X R5, R9, UR27, R14, 0x2, P0 ;  /* 0x0000001b09057c11 */ /* 0x000fe400080f140e */
[C---:B------:R-:W-:Y:S02]  /*37d0*/  IADD3 R9, PT, PT, R8.reuse, UR8, RZ ;  /* 0x0000000808097c10 */ /* 0x040fe4000fffe0ff */
[----:B------:R-:W-:Y:S01]  /*37e0*/  LEA.HI.X R7, R7, UR27, R12, 0x2, P1 ;  /* 0x0000001b07077c11 */ /* 0x000fe200088f140c */
[----:B------:R0:W2:Y:S01]  /*37f0*/  LDG.E.CONSTANT R11, desc[UR12][R4.64] ;  /* 0x0000000c040b7981 */ /* 0x0000a2000c1e9900 */
[----:B------:R-:W-:-:S02]  /*3800*/  LEA.HI.X.SX32 R13, R8, R3, 0x1, P2 ;  /* 0x00000003080d7211 */ /* 0x000fc400010f0eff */
[C---:B------:R-:W-:Y:S02]  /*3810*/  LEA R12, P0, R10.reuse, UR26, 0x2 ;  /* 0x0000001a0a0c7c11 */ /* 0x040fe4000f8010ff */
[C---:B------:R-:W-:Y:S02]  /*3820*/  IADD3 R15, P1, PT, R9.reuse, R0, RZ ;  /* 0x00000000090f7210 */ /* 0x040fe40007f3e0ff */
[C---:B------:R-:W-:Y:S02]  /*3830*/  IADD3 R8, PT, PT, R9.reuse, UR8, RZ ;  /* 0x0000000809087c10 */ /* 0x040fe4000fffe0ff */
[----:B------:R-:W-:Y:S02]  /*3840*/  LEA.HI.X R13, R10, UR27, R13, 0x2, P0 ;  /* 0x0000001b0a0d7c11 */ /* 0x000fe400080f140d */
[----:B------:R-:W-:Y:S01]  /*3850*/  LEA.HI.X.SX32 R16, R9, R3, 0x1, P1 ;  /* 0x0000000309107211 */ /* 0x000fe200008f0eff */
[----:B------:R1:W4:Y:S01]  /*3860*/  LDG.E.CONSTANT R10, desc[UR12][R6.64] ;  /* 0x0000000c060a7981 */ /* 0x000322000c1e9900 */
[----:B------:R-:W-:-:S02]  /*3870*/  LEA R14, P0, R15, UR26, 0x2 ;  /* 0x0000001a0f0e7c11 */ /* 0x000fc4000f8010ff */
[CC--:B------:R-:W-:Y:S01]  /*3880*/  IADD3 R17, P1, PT, R8.reuse, R0.reuse, RZ ;  /* 0x0000000008117210 */ /* 0x0c0fe20007f3e0ff */
[C---:B------:R-:W-:Y:S01]  /*3890*/  VIADD R9, R8.reuse, UR8 ;  /* 0x0000000808097c36 */ /* 0x040fe20008000000 */
[----:B------:R-:W-:Y:S01]  /*38a0*/  LEA.HI.X R15, R15, UR27, R16, 0x2, P0 ;  /* 0x0000001b0f0f7c11 */ /* 0x000fe200080f1410 */
[----:B------:R5:W3:Y:S01]  /*38b0*/  LDG.E.CONSTANT R12, desc[UR12][R12.64] ;  /* 0x0000000c0c0c7981 */ /* 0x000ae2000c1e9900 */
[----:B------:R-:W-:Y:S02]  /*38c0*/  LEA.HI.X.SX32 R8, R8, R3, 0x1, P1 ;  /* 0x0000000308087211 */ /* 0x000fe400008f0eff */
[----:B------:R-:W-:Y:S01]  /*38d0*/  LEA R16, P0, R17, UR26, 0x2 ;  /* 0x0000001a11107c11 */ /* 0x000fe2000f8010ff */
[----:B------:R5:W3:Y:S01]  /*38e0*/  LDG.E.CONSTANT R14, desc[UR12][R14.64] ;  /* 0x0000000c0e0e7981 */ /* 0x000ae2000c1e9900 */
[----:B0-----:R-:W-:Y:S02]  /*38f0*/  IADD3 R5, P1, PT, R9, R0, RZ ;  /* 0x0000000009057210 */ /* 0x001fe40007f3e0ff */
[----:B------:R-:W-:-:S02]  /*3900*/  LEA.HI.X R17, R17, UR27, R8, 0x2, P0 ;  /* 0x0000001b11117c11 */ /* 0x000fc400080f1408 */
[C---:B------:R-:W-:Y:S02]  /*3910*/  IADD3 R8, PT, PT, R9.reuse, UR8, RZ ;  /* 0x0000000809087c10 */ /* 0x040fe4000fffe0ff */
[----:B------:R-:W-:Y:S01]  /*3920*/  LEA.HI.X.SX32 R18, R9, R3, 0x1, P1 ;  /* 0x0000000309127211 */ /* 0x000fe200008f0eff */
[----:B------:R-:W3:Y:S01]  /*3930*/  LDG.E.CONSTANT R16, desc[UR12][R16.64] ;  /* 0x0000000c10107981 */ /* 0x000ee2000c1e9900 */
[C---:B------:R-:W-:Y:S02]  /*3940*/  LEA R4, P0, R5.reuse, UR26, 0x2 ;  /* 0x0000001a05047c11 */ /* 0x040fe4000f8010ff */
[C---:B-1----:R-:W-:Y:S02]  /*3950*/  IADD3 R7, P1, PT, R8.reuse, R0, RZ ;  /* 0x0000000008077210 */ /* 0x042fe40007f3e0ff */
[----:B------:R-:W-:Y:S02]  /*3960*/  IADD3 R9, PT, PT, R8, UR8, RZ ;  /* 0x0000000808097c10 */ /* 0x000fe4000fffe0ff */
[----:B------:R-:W-:-:S02]  /*3970*/  LEA.HI.X R5, R5, UR27, R18, 0x2, P0 ;  /* 0x0000001b05057c11 */ /* 0x000fc400080f1412 */
[-C--:B------:R-:W-:Y:S02]  /*3980*/  LEA.HI.X.SX32 R8, R8, R3.reuse, 0x1, P1 ;  /* 0x0000000308087211 */ /* 0x080fe400008f0eff */
[----:B------:R-:W-:Y:S01]  /*3990*/  LEA R6, P0, R7, UR26, 0x2 ;  /* 0x0000001a07067c11 */ /* 0x000fe2000f8010ff */
[----:B------:R0:W3:Y:S01]  /*39a0*/  LDG.E.CONSTANT R4, desc[UR12][R4.64] ;  /* 0x0000000c04047981 */ /* 0x0000e2000c1e9900 */
[----:B-----5:R-:W-:Y:S02]  /*39b0*/  IADD3 R13, P1, PT, R9, R0, RZ ;  /* 0x00000000090d7210 */ /* 0x020fe40007f3e0ff */
[----:B------:R-:W-:Y:S02]  /*39c0*/  LEA.HI.X R7, R7, UR27, R8, 0x2, P0 ;  /* 0x0000001b07077c11 */ /* 0x000fe400080f1408 */
[----:B------:R-:W-:Y:S02]  /*39d0*/  LEA.HI.X.SX32 R18, R9, R3, 0x1, P1 ;  /* 0x0000000309127211 */ /* 0x000fe400008f0eff */
[C---:B------:R-:W-:Y:S01]  /*39e0*/  LEA R8, P0, R13.reuse, UR26, 0x2 ;  /* 0x0000001a0d087c11 */ /* 0x040fe2000f8010ff */
[----:B------:R-:W5:Y:S03]  /*39f0*/  LDG.E.CONSTANT R6, desc[UR12][R6.64] ;  /* 0x0000000c06067981 */ /* 0x000f66000c1e9900 */
[----:B------:R-:W-:-:S05]  /*3a00*/  LEA.HI.X R9, R13, UR27, R18, 0x2, P0 ;  /* 0x0000001b0d097c11 */ /* 0x000fca00080f1412 */
[----:B------:R-:W5:Y:S01]  /*3a10*/  LDG.E.CONSTANT R8, desc[UR12][R8.64] ;  /* 0x0000000c08087981 */ /* 0x000f62000c1e9900 */
[----:B------:R-:W-:-:S05]  /*3a20*/  LEA R13, R2, UR15, 0x2 ;  /* 0x0000000f020d7c11 */ /* 0x000fca000f8e10ff */
[----:B------:R-:W2:Y:S04]  /*3a30*/  LDS R15, [R13+0x4] ;  /* 0x000004000d0f7984 */ /* 0x000ea80000000800 */
[----:B------:R-:W4:Y:S04]  /*3a40*/  LDS R18, [R13+0x8] ;  /* 0x000008000d127984 */ /* 0x000f280000000800 */
[----:B------:R-:W3:Y:S04]  /*3a50*/  LDS R20, [R13+0xc] ;  /* 0x00000c000d147984 */ /* 0x000ee80000000800 */
[----:B------:R-:W1:Y:S04]  /*3a60*/  LDS R22, [R13+0x10] ;  /* 0x000010000d167984 */ /* 0x000e680000000800 */
[----:B------:R-:W1:Y:S04]  /*3a70*/  LDS R26, [R13+0x14] ;  /* 0x000014000d1a7984 */ /* 0x000e680000000800 */
[----:B------:R-:W1:Y:S04]  /*3a80*/  LDS R28, [R13+0x18] ;  /* 0x000018000d1c7984 */ /* 0x000e680000000800 */
[----:B0-----:R-:W5:Y:S04]  /*3a90*/  LDS R5, [R13+0x1c] ;  /* 0x00001c000d057984 */ /* 0x001f680000000800 */
[----:B------:R-:W0:Y:S01]  /*3aa0*/  LDS R17, [R13+0x20] ;  /* 0x000020000d117984 */ /* 0x000e220000000800 */
[----:B------:R-:W-:-:S02]  /*3ab0*/  VIADD R2, R2, 0x8 ;  /* 0x0000000802027836 */ /* 0x000fc40000000000 */
[----:B--2---:R-:W-:-:S04]  /*3ac0*/  FFMA R11, R15, R11, R24 ;  /* 0x0000000b0f0b7223 */ /* 0x004fc80000000018 */
[----:B----4-:R-:W-:-:S04]  /*3ad0*/  FFMA R11, R18, R10, R11 ;  /* 0x0000000a120b7223 */ /* 0x010fc8000000000b */
[----:B---3--:R-:W-:-:S04]  /*3ae0*/  FFMA R11, R20, R12, R11 ;  /* 0x0000000c140b7223 */ /* 0x008fc8000000000b */
[----:B-1----:R-:W-:-:S04]  /*3af0*/  FFMA R11, R22, R14, R11 ;  /* 0x0000000e160b7223 */ /* 0x002fc8000000000b */
[----:B------:R-:W-:-:S04]  /*3b00*/  FFMA R11, R26, R16, R11 ;  /* 0x000000101a0b7223 */ /* 0x000fc8000000000b */
[----:B------:R-:W-:-:S04]  /*3b10*/  FFMA R11, R28, R4, R11 ;  /* 0x000000041c0b7223 */ /* 0x000fc8000000000b */
[----:B-----5:R-:W-:-:S04]  /*3b20*/  FFMA R5, R5, R6, R11 ;  /* 0x0000000605057223 */ /* 0x020fc8000000000b */
[----:B0-----:R-:W-:-:S07]  /*3b30*/  FFMA R24, R17, R8, R5 ;  /* 0x0000000811187223 */ /* 0x001fce0000000005 */
.L_x_58:
        /* <DEDUP_REMOVED lines=9> */
[CC--:B------:R-:W-:Y:S02]  /*3bd0*/  IADD3 R5, P0, PT, R4.reuse, R0.reuse, RZ ;  /* 0x0000000004057210 */ /* 0x0c0fe40007f1e0ff */
[C---:B--2---:R-:W-:Y:S02]  /*3be0*/  IADD3 R9, P1, PT, R7.reuse, R0, RZ ;  /* 0x0000000007097210 */ /* 0x044fe40007f3e0ff */
[----:B-1----:R-:W-:Y:S02]  /*3bf0*/  IADD3 R11, PT, PT, R7, UR8, RZ ;  /* 0x00000008070b7c10 */ /* 0x002fe4000fffe0ff */
[-C--:B------:R-:W-:Y:S02]  /*3c00*/  LEA.HI.X.SX32 R8, R4, R3.reuse, 0x1, P0 ;  /* 0x0000000304087211 */ /* 0x080fe400000f0eff */
[----:B----4-:R-:W-:Y:S01]  /*3c10*/  LEA R6, P0, R5, UR26, 0x2 ;  /* 0x0000001a05067c11 */ /* 0x010fe2000f8010ff */
[----:B------:R-:W-:Y:S01]  /*3c20*/  VIADD R13, R11, UR8 ;  /* 0x000000080b0d7c36 */ /* 0x000fe20008000000 */
[----:B------:R-:W-:-:S02]  /*3c30*/  LEA.HI.X.SX32 R10, R7, R3, 0x1, P1 ;  /* 0x00000003070a7211 */ /* 0x000fc400008f0eff */
[----:B------:R-:W-:Y:S02]  /*3c40*/  LEA R4, P1, R9, UR26, 0x2 ;  /* 0x0000001a09047c11 */ /* 0x000fe4000f8210ff */
[----:B------:R-:W-:Y:S02]  /*3c50*/  IADD3 R12, P2, PT, R11, R0, RZ ;  /* 0x000000000b0c7210 */ /* 0x000fe40007f5e0ff */
[----:B------:R-:W-:Y:S02]  /*3c60*/  LEA.HI.X R7, R5, UR27, R8, 0x2, P0 ;  /* 0x0000001b05077c11 */ /* 0x000fe400080f1408 */
[----:B------:R-:W-:Y:S02]  /*3c70*/  LEA.HI.X R5, R9, UR27, R10, 0x2, P1 ;  /* 0x0000001b09057c11 */ /* 0x000fe400088f140a */
[----:B------:R-:W-:Y:S01]  /*3c80*/  LEA.HI.X.SX32 R11, R11, R3, 0x1, P2 ;  /* 0x000000030b0b7211 */ /* 0x000fe200010f0eff */
[----:B------:R0:W2:Y:S01]  /*3c90*/  LDG.E.CONSTANT R6, desc[UR12][R6.64] ;  /* 0x0000000c06067981 */ /* 0x0000a2000c1e9900 */
[----:B------:R-:W-:-:S02]  /*3ca0*/  LEA R8, P0, R12, UR26, 0x2 ;  /* 0x0000001a0c087c11 */ /* 0x000fc4000f8010ff */
[C---:B------:R-:W-:Y:S01]  /*3cb0*/  IADD3 R14, P1, PT, R13.reuse, R0, RZ ;  /* 0x000000000d0e7210 */ /* 0x040fe20007f3e0ff */
[----:B------:R-:W4:Y:S01]  /*3cc0*/  LDG.E.CONSTANT R4, desc[UR12][R4.64] ;  /* 0x0000000c04047981 */ /* 0x000f22000c1e9900 */
[----:B------:R-:W-:Y:S02]  /*3cd0*/  LEA.HI.X R9, R12, UR27, R11, 0x2, P0 ;  /* 0x0000001b0c097c11 */ /* 0x000fe400080f140b */
[----:B------:R-:W-:Y:S02]  /*3ce0*/  LEA.HI.X.SX32 R13, R13, R3, 0x1, P1 ;  /* 0x000000030d0d7211 */ /* 0x000fe400008f0eff */
[C---:B------:R-:W-:Y:S01]  /*3cf0*/  LEA R10, P0, R14.reuse, UR26, 0x2 ;  /* 0x0000001a0e0a7c11 */ /* 0x040fe2000f8010ff */
[----:B------:R-:W5:Y:S03]  /*3d00*/  LDG.E.CONSTANT R8, desc[UR12][R8.64] ;  /* 0x0000000c08087981 */ /* 0x000f66000c1e9900 */
[----:B------:R-:W-:-:S05]  /*3d10*/  LEA.HI.X R11, R14, UR27, R13, 0x2, P0 ;  /* 0x0000001b0e0b7c11 */ /* 0x000fca00080f140d */
[----:B------:R-:W3:Y:S01]  /*3d20*/  LDG.E.CONSTANT R10, desc[UR12][R10.64] ;  /* 0x0000000c0a0a7981 */ /* 0x000ee2000c1e9900 */
[----:B------:R-:W-:-:S05]  /*3d30*/  LEA R12, R2, UR15, 0x2 ;  /* 0x0000000f020c7c11 */ /* 0x000fca000f8e10ff */
[----:B------:R-:W2:Y:S04]  /*3d40*/  LDS R13, [R12+0x4] ;  /* 0x000004000c0d7984 */ /* 0x000ea80000000800 */
[----:B------:R-:W4:Y:S04]  /*3d50*/  LDS R15, [R12+0x8] ;  /* 0x000008000c0f7984 */ /* 0x000f280000000800 */
[----:B0-----:R-:W5:Y:S04]  /*3d60*/  LDS R7, [R12+0xc] ;  /* 0x00000c000c077984 */ /* 0x001f680000000800 */
[----:B------:R-:W3:Y:S01]  /*3d70*/  LDS R17, [R12+0x10] ;  /* 0x000010000c117984 */ /* 0x000ee20000000800 */
[----:B------:R-:W-:Y:S01]  /*3d80*/  IADD3 R2, PT, PT, R2, 0x4, RZ ;  /* 0x0000000402027810 */ /* 0x000fe20007ffe0ff */
[----:B--2---:R-:W-:-:S04]  /*3d90*/  FFMA R6, R13, R6, R24 ;  /* 0x000000060d067223 */ /* 0x004fc80000000018 */
[----:B----4-:R-:W-:-:S04]  /*3da0*/  FFMA R6, R15, R4, R6 ;  /* 0x000000040f067223 */ /* 0x010fc80000000006 */
[----:B-----5:R-:W-:-:S04]  /*3db0*/  FFMA R6, R7, R8, R6 ;  /* 0x0000000807067223 */ /* 0x020fc80000000006 */
[----:B---3--:R-:W-:-:S07]  /*3dc0*/  FFMA R24, R17, R10, R6 ;  /* 0x0000000a11187223 */ /* 0x008fce0000000006 */
.L_x_59:
[----:B------:R-:W-:Y:S05]  /*3dd0*/  BRA.U !UP1, `(.L_x_57) ;  /* 0x00000001098c7547 */ /* 0x000fea000b800000 */
[----:B------:R-:W0:Y:S01]  /*3de0*/  LDCU UR10, c[0x0][0x3b8] ;  /* 0x00007700ff0a77ac */ /* 0x000e220008000800 */
[----:B------:R-:W-:Y:S01]  /*3df0*/  R2UR UR8, R2 ;  /* 0x00000000020872ca */ /* 0x000fe200000e0000 */
[----:B------:R-:W4:-:S12]  /*3e00*/  LDCU.64 UR26, c[0x0][0x390] ;  /* 0x00007200ff1a77ac */ /* 0x000f180008000a00 */
[----:B0-----:R-:W-:-:S06]  /*3e10*/  UIMAD UR8, UR8, UR10, URZ ;  /* 0x0000000a080872a4 */ /* 0x001fcc000f8e02ff */
[----:B------:R-:W-:Y:S02]  /*3e20*/  IADD3 R5, P0, PT, R0, UR8, RZ ;  /* 0x0000000800057c10 */ /* 0x000fe4000ff1e0ff */
[----:B--2---:R-:W-:-:S04]  /*3e30*/  MOV R6, UR8 ;  /* 0x0000000800067c02 */ /* 0x004fc80008000f00 */
[----:B------:R-:W-:Y:S02]  /*3e40*/  LEA.HI.X.SX32 R6, R6, R3, 0x1, P0 ;  /* 0x0000000306067211 */ /* 0x000fe400000f0eff */
[----:B----4-:R-:W-:-:S04]  /*3e50*/  LEA R4, P0, R5, UR26, 0x2 ;  /* 0x0000001a05047c11 */ /* 0x010fc8000f8010ff */
[----:B------:R-:W-:-:S05]  /*3e60*/  LEA.HI.X R5, R5, UR27, R6, 0x2, P0 ;  /* 0x0000001b05057c11 */ /* 0x000fca00080f1406 */
[----:B------:R-:W2:Y:S01]  /*3e70*/  LDG.E.CONSTANT R4, desc[UR12][R4.64] ;  /* 0x0000000c04047981 */ /* 0x000ea2000c1e9900 */
[----:B-1----:R-:W-:Y:S01]  /*3e80*/  LEA R8, R2, UR15, 0x2 ;  /* 0x0000000f02087c11 */ /* 0x002fe2000f8e10ff */
[----:B------:R-:W-:-:S04]  /*3e90*/  UISETP.NE.AND UP0, UPT, UR4, 0x1, UPT ;  /* 0x000000010400788c */ /* 0x000fc8000bf05270 */
[----:B------:R-:W2:Y:S02]  /*3ea0*/  LDS R7, [R8+0x4] ;  /* 0x0000040008077984 */ /* 0x000ea40000000800 */
[----:B--2---:R-:W-:-:S03]  /*3eb0*/  FFMA R24, R7, R4, R24 ;  /* 0x0000000407187223 */ /* 0x004fc60000000018 */
[----:B------:R-:W-:Y:S05]  /*3ec0*/  BRA.U !UP0, `(.L_x_57) ;  /* 0x0000000108507547 */ /* 0x000fea000b800000 */
[----:B------:R-:W-:Y:S01]  /*3ed0*/  UISETP.NE.AND UP0, UPT, UR4, 0x2, UPT ;  /* 0x000000020400788c */ /* 0x000fe2000bf05270 */
[----:B------:R-:W0:Y:S01]  /*3ee0*/  LDS R9, [R8+0x8] ;  /* 0x0000080008097984 */ /* 0x000e220000000800 */
[----:B------:R-:W-:-:S04]  /*3ef0*/  UIADD3 UR9, UPT, UPT, UR8, UR10, URZ ;  /* 0x0000000a08097290 */ /* 0x000fc8000fffe0ff */
[----:B------:R-:W-:Y:S02]  /*3f00*/  PLOP3.LUT P2, PT, PT, PT, UP0, 0x80, 0x8 ;  /* 0x000000000008781c */ /* 0x000fe40003f4f008 */
[----:B------:R-:W-:Y:S01]  /*3f10*/  IMAD.U32 R6, RZ, RZ, UR9 ;  /* 0x00000009ff067e24 */ /* 0x000fe2000f8e00ff */
[----:B------:R-:W-:Y:S02]  /*3f20*/  IADD3 R5, P0, PT, R0, UR9, RZ ;  /* 0x0000000900057c10 */ /* 0x000fe4000ff1e0ff */
[----:B------:R-:W-:Y:S02]  /*3f30*/  @UP0 UIADD3 UR8, UPT, UPT, UR9, UR10, URZ ;  /* 0x0000000a09080290 */ /* 0x000fe4000fffe0ff */
[----:B------:R-:W-:Y:S02]  /*3f40*/  LEA.HI.X.SX32 R6, R6, R3, 0x1, P0 ;  /* 0x0000000306067211 */ /* 0x000fe400000f0eff */
[----:B------:R-:W-:Y:S02]  /*3f50*/  LEA R4, P0, R5, UR26, 0x2 ;  /* 0x0000001a05047c11 */ /* 0x000fe4000f8010ff */
[----:B------:R-:W-:-:S02]  /*3f60*/  MOV R10, UR8 ;  /* 0x00000008000a7c02 */ /* 0x000fc40008000f00 */
[----:B------:R-:W-:Y:S01]  /*3f70*/  @P2 IADD3 R2, P1, PT, R0, UR8, RZ ;  /* 0x0000000800022c10 */ /* 0x000fe2000ff3e0ff */
[----:B------:R-:W1:Y:S01]  /*3f80*/  @P2 LDS R11, [R8+0xc] ;  /* 0x00000c00080b2984 */ /* 0x000e620000000800 */
[----:B------:R-:W-:Y:S02]  /*3f90*/  LEA.HI.X R5, R5, UR27, R6, 0x2, P0 ;  /* 0x0000001b05057c11 */ /* 0x000fe400080f1406 */
[----:B------:R-:W-:Y:S02]  /*3fa0*/  @P2 LEA.HI.X.SX32 R7, R10, R3, 0x1, P1 ;  /* 0x000000030a072211 */ /* 0x000fe400008f0eff */
[C---:B------:R-:W-:Y:S01]  /*3fb0*/  @P2 LEA R6, P0, R2.reuse, UR26, 0x2 ;  /* 0x0000001a02062c11 */ /* 0x040fe2000f8010ff */
[----:B------:R-:W0:Y:S03]  /*3fc0*/  LDG.E.CONSTANT R4, desc[UR12][R4.64] ;  /* 0x0000000c04047981 */ /* 0x000e26000c1e9900 */
[----:B------:R-:W-:-:S05]  /*3fd0*/  @P2 LEA.HI.X R7, R2, UR27, R7, 0x2, P0 ;  /* 0x0000001b02072c11 */ /* 0x000fca00080f1407 */
[----:B------:R-:W1:Y:S01]  /*3fe0*/  @P2 LDG.E.CONSTANT R6, desc[UR12][R6.64] ;  /* 0x0000000c06062981 */ /* 0x000e62000c1e9900 */
[----:B0-----:R-:W-:-:S04]  /*3ff0*/  FFMA R24, R9, R4, R24 ;  /* 0x0000000409187223 */ /* 0x001fc80000000018 */
[----:B-1----:R-:W-:-:S07]  /*4000*/  @P2 FFMA R24, R11, R6, R24 ;  /* 0x000000060b182223 */ /* 0x002fce0000000018 */
.L_x_57:
[----:B------:R-:W0:Y:S01]  /*4010*/  LDCU.64 UR8, c[0x0][0x398] ;  /* 0x00007300ff0877ac */ /* 0x000e220008000a00 */
[----:B------:R-:W-:Y:S02]  /*4020*/  IADD3 R0, P0, PT, R0, UR11, RZ ;  /* 0x0000000b00007c10 */ /* 0x000fe4000ff1e0ff */
[----:B------:R-:W-:Y:S02]  /*4030*/  IADD3 R19, PT, PT, R19, UR23, RZ ;  /* 0x0000001713137c10 */ /* 0x000fe4000fffe0ff */
[----:B------:R-:W-:Y:S02]  /*4040*/  IADD3.X R3, PT, PT, R3, UR14, RZ, P0, !PT ;  /* 0x0000000e03037c10 */ /* 0x000fe400087fe4ff */
[C---:B0-----:R-:W-:Y:S01]  /*4050*/  LEA R2, P0, R0.reuse, UR8, 0x2 ;  /* 0x0000000800027c11 */ /* 0x041fe2000f8010ff */
[----:B------:R-:W0:Y:S03]  /*4060*/  LDCU UR8, c[0x0][0x3b8] ;  /* 0x00007700ff0877ac */ /* 0x000e260008000800 */
[----:B------:R-:W-:-:S05]  /*4070*/  LEA.HI.X R3, R0, UR9, R3, 0x2, P0 ;  /* 0x0000000900037c11 */ /* 0x000fca00080f1403 */
[----:B------:R4:W-:Y:S01]  /*4080*/  STG.E desc[UR12][R2.64], R24 ;  /* 0x0000001802007986 */ /* 0x0009e2000c10190c */
[----:B0-----:R-:W-:-:S13]  /*4090*/  ISETP.GE.AND P0, PT, R19, UR8, PT ;  /* 0x0000000813007c0c */ /* 0x001fda000bf06270 */
[----:B----4-:R-:W-:Y:S05]  /*40a0*/  @!P0 BRA `(.L_x_60) ;  /* 0xffffffe800e88947 */ /* 0x010fea000383ffff */
[----:B---3--:R-:W-:Y:S05]  /*40b0*/  BSYNC.RECONVERGENT B0 ;  /* 0x0000000000007941 */ /* 0x008fea0003800200 */
.L_x_54:
[----:B------:R-:W-:Y:S05]  /*40c0*/  EXIT ;  /* 0x000000000000794d */ /* 0x000fea0003800000 */
        .weak           $__internal_0_$__cuda_sm20_sqrt_rn_f32_slowpath
        .type           $__internal_0_$__cuda_sm20_sqrt_rn_f32_slowpath,@function
        .size           $__internal_0_$__cuda_sm20_sqrt_rn_f32_slowpath,($__internal_1_$__cuda_sm3x_div_rn_noftz_f32_slowpath - $__internal_0_$__cuda_sm20_sqrt_rn_f32_slowpath)
$__internal_0_$__cuda_sm20_sqrt_rn_f32_slowpath:
[----:B------:R-:W-:-:S13]  /*40d0*/  LOP3.LUT P0, RZ, R8, 0x7fffffff, RZ, 0xc0, !PT ;  /* 0x7fffffff08ff7812 */ /* 0x000fda000780c0ff */
[----:B------:R-:W-:Y:S01]  /*40e0*/  @!P0 IMAD.MOV.U32 R9, RZ, RZ, R8 ;  /* 0x000000ffff098224 */ /* 0x000fe200078e0008 */
[----:B------:R-:W-:Y:S06]  /*40f0*/  @!P0 BRA `(.L_x_61) ;  /* 0x0000000000408947 */ /* 0x000fec0003800000 */
[----:B------:R-:W-:-:S13]  /*4100*/  FSETP.GEU.FTZ.AND P0, PT, R8, RZ, PT ;  /* 0x000000ff0800720b */ /* 0x000fda0003f1e000 */
[----:B------:R-:W-:Y:S01]  /*4110*/  @!P0 MOV R9, 0x7fffffff ;  /* 0x7fffffff00098802 */ /* 0x000fe20000000f00 */
[----:B------:R-:W-:Y:S06]  /*4120*/  @!P0 BRA `(.L_x_61) ;  /* 0x0000000000348947 */ /* 0x000fec0003800000 */
[----:B------:R-:W-:-:S13]  /*4130*/  FSETP.GTU.FTZ.AND P0, PT, |R8|, +INF , PT ;  /* 0x7f8000000800780b */ /* 0x000fda0003f1c200 */
[----:B------:R-:W-:Y:S01]  /*4140*/  @P0 FADD.FTZ R9, R8, 1 ;  /* 0x3f80000008090421 */ /* 0x000fe20000010000 */
[----:B------:R-:W-:Y:S06]  /*4150*/  @P0 BRA `(.L_x_61) ;  /* 0x0000000000280947 */ /* 0x000fec0003800000 */
[----:B------:R-:W-:-:S13]  /*4160*/  FSETP.NEU.FTZ.AND P0, PT, |R8|, +INF , PT ;  /* 0x7f8000000800780b */ /* 0x000fda0003f1d200 */
[----:B------:R-:W-:-:S04]  /*4170*/  @P0 FFMA R11, R8, 1.84467440737095516160e+19, RZ ;  /* 0x5f800000080b0823 */ /* 0x000fc800000000ff */
[----:B------:R-:W0:Y:S02]  /*4180*/  @P0 MUFU.RSQ R12, R11 ;  /* 0x0000000b000c0308 */ /* 0x000e240000001400 */
[----:B0-----:R-:W-:Y:S01]  /*4190*/  @P0 FMUL.FTZ R14, R11, R12 ;  /* 0x0000000c0b0e0220 */ /* 0x001fe20000410000 */
[----:B------:R-:W-:-:S03]  /*41a0*/  @P0 FMUL.FTZ R12, R12, 0.5 ;  /* 0x3f0000000c0c0820 */ /* 0x000fc60000410000 */
[----:B------:R-:W-:-:S04]  /*41b0*/  @P0 FADD.FTZ R9, -R14, -RZ ;  /* 0x800000ff0e090221 */ /* 0x000fc80000010100 */
[----:B------:R-:W-:Y:S01]  /*41c0*/  @P0 FFMA R13, R14, R9, R11 ;  /* 0x000000090e0d0223 */ /* 0x000fe2000000000b */
[----:B------:R-:W-:-:S03]  /*41d0*/  @!P0 MOV R9, R8 ;  /* 0x0000000800098202 */ /* 0x000fc60000000f00 */
[----:B------:R-:W-:-:S04]  /*41e0*/  @P0 FFMA R12, R13, R12, R14 ;  /* 0x0000000c0d0c0223 */ /* 0x000fc8000000000e */
[----:B------:R-:W-:-:S07]  /*41f0*/  @P0 FMUL.FTZ R9, R12, 2.3283064365386962891e-10 ;  /* 0x2f8000000c090820 */ /* 0x000fce0000410000 */
.L_x_61:
[----:B------:R-:W-:Y:S02]  /*4200*/  IMAD.MOV.U32 R11, RZ, RZ, R9 ;  /* 0x000000ffff0b7224 */ /* 0x000fe400078e0009 */
[----:B------:R-:W-:Y:S01]  /*4210*/  HFMA2 R9, -RZ, RZ, 0, 0 ;  /* 0x00000000ff097431 */ /* 0x000fe200000001ff */
[----:B------:R-:W-:-:S04]  /*4220*/  MOV R8, R22 ;  /* 0x0000001600087202 */ /* 0x000fc80000000f00 */
[----:B------:R-:W-:Y:S05]  /*4230*/  RET.REL.NODEC R8 `(_Z33fused_hyperbolic_attention_kernelIfEvPKT_S2_S2_PS0_ffbiiii) ;  /* 0xffffffbc08707950 */ /* 0x000fea0003c3ffff */
        .weak           $__internal_1_$__cuda_sm3x_div_rn_noftz_f32_slowpath
        .type           $__internal_1_$__cuda_sm3x_div_rn_noftz_f32_slowpath,@function
        .size           $__internal_1_$__cuda_sm3x_div_rn_noftz_f32_slowpath,(.L_x_189 - $__internal_1_$__cuda_sm3x_div_rn_noftz_f32_slowpath)
$__internal_1_$__cuda_sm3x_div_rn_noftz_f32_slowpath:
[----:B------:R-:W-:Y:S01]  /*4240*/  SHF.R.U32.HI R10, RZ, 0x17, R9 ;  /* 0x00000017ff0a7819 */ /* 0x000fe20000011609 */
[----:B------:R-:W-:Y:S01]  /*4250*/  BSSY.RECONVERGENT B3, `(.L_x_62) ;  /* 0x0000062000037945 */ /* 0x000fe20003800200 */
[----:B------:R-:W-:Y:S02]  /*4260*/  SHF.R.U32.HI R13, RZ, 0x17, R8 ;  /* 0x00000017ff0d7819 */ /* 0x000fe40000011608 */
[----:B------:R-:W-:Y:S02]  /*4270*/  LOP3.LUT R10, R10, 0xff, RZ, 0xc0, !PT ;  /* 0x000000ff0a0a7812 */ /* 0x000fe400078ec0ff */
[----:B------:R-:W-:-:S03]  /*4280*/  LOP3.LUT R13, R13, 0xff, RZ, 0xc0, !PT ;  /* 0x000000ff0d0d7812 */ /* 0x000fc600078ec0ff */
[----:B------:R-:W-:Y:S01]  /*4290*/  VIADD R22, R10, 0xffffffff ;  /* 0xffffffff0a167836 */ /* 0x000fe20000000000 */
[----:B------:R-:W-:-:S04]  /*42a0*/  IADD3 R14, PT, PT, R13, -0x1, RZ ;  /* 0xffffffff0d0e7810 */ /* 0x000fc80007ffe0ff */
[----:B------:R-:W-:-:S04]  /*42b0*/  ISETP.GT.U32.AND P0, PT, R22, 0xfd, PT ;  /* 0x000000fd1600780c */ /* 0x000fc80003f04070 */
[----:B------:R-:W-:-:S13]  /*42c0*/  ISETP.GT.U32.OR P0, PT, R14, 0xfd, P0 ;  /* 0x000000fd0e00780c */ /* 0x000fda0000704470 */
[----:B------:R-:W-:Y:S01]  /*42d0*/  @!P0 MOV R12, RZ ;  /* 0x000000ff000c8202 */ /* 0x000fe20000000f00 */
[----:B------:R-:W-:Y:S06]  /*42e0*/  @!P0 BRA `(.L_x_63) ;  /* 0x00000000005c8947 */ /* 0x000fec0003800000 */
[----:B------:R-:W-:Y:S02]  /*42f0*/  FSETP.GTU.FTZ.AND P0, PT, |R8|, +INF , PT ;  /* 0x7f8000000800780b */ /* 0x000fe40003f1c200 */
[----:B------:R-:W-:-:S04]  /*4300*/  FSETP.GTU.FTZ.AND P1, PT, |R9|, +INF , PT ;  /* 0x7f8000000900780b */ /* 0x000fc80003f3c200 */
[----:B------:R-:W-:-:S13]  /*4310*/  PLOP3.LUT P0, PT, P0, P1, PT, 0xf8, 0x8f ;  /* 0x00000000008f781c */ /* 0x000fda0000703f70 */
[----:B------:R-:W-:Y:S05]  /*4320*/  @P0 BRA `(.L_x_64) ;  /* 0x00000004004c0947 */ /* 0x000fea0003800000 */
[----:B------:R-:W-:-:S13]  /*4330*/  LOP3.LUT P0, RZ, R9, 0x7fffffff, R8, 0xc8, !PT ;  /* 0x7fffffff09ff7812 */ /* 0x000fda000780c808 */
[----:B------:R-:W-:Y:S05]  /*4340*/  @!P0 BRA `(.L_x_65) ;  /* 0x00000004003c8947 */ /* 0x000fea0003800000 */
[C---:B------:R-:W-:Y:S02]  /*4350*/  FSETP.NEU.FTZ.AND P3, PT, |R8|.reuse, +INF , PT ;  /* 0x7f8000000800780b */ /* 0x040fe40003f7d200 */
[----:B------:R-:W-:Y:S02]  /*4360*/  FSETP.NEU.FTZ.AND P1, PT, |R9|, +INF , PT ;  /* 0x7f8000000900780b */ /* 0x000fe40003f3d200 */
[----:B------:R-:W-:-:S11]  /*4370*/  FSETP.NEU.FTZ.AND P0, PT, |R8|, +INF , PT ;  /* 0x7f8000000800780b */ /* 0x000fd60003f1d200 */
[----:B------:R-:W-:Y:S05]  /*4380*/  @!P1 BRA !P3, `(.L_x_65) ;  /* 0x00000004002c9947 */ /* 0x000fea0005800000 */
[----:B------:R-:W-:-:S04]  /*4390*/  LOP3.LUT P3, RZ, R8, 0x7fffffff, RZ, 0xc0, !PT ;  /* 0x7fffffff08ff7812 */ /* 0x000fc8000786c0ff */
[----:B------:R-:W-:-:S13]  /*43a0*/  PLOP3.LUT P1, PT, P1, P3, PT, 0x2f, 0xf2 ;  /* 0x0000000000f2781c */ /* 0x000fda0000f26577 */
[----:B------:R-:W-:Y:S05]  /*43b0*/  @P1 BRA `(.L_x_66) ;  /* 0x0000000400181947 */ /* 0x000fea0003800000 */
[----:B------:R-:W-:-:S04]  /*43c0*/  LOP3.LUT P1, RZ, R9, 0x7fffffff, RZ, 0xc0, !PT ;  /* 0x7fffffff09ff7812 */ /* 0x000fc8000782c0ff */
[----:B------:R-:W-:-:S13]  /*43d0*/  PLOP3.LUT P0, PT, P0, P1, PT, 0x2f, 0xf2 ;  /* 0x0000000000f2781c */ /* 0x000fda0000702577 */
[----:B------:R-:W-:Y:S05]  /*43e0*/  @P0 BRA `(.L_x_67) ;  /* 0x0000000400000947 */ /* 0x000fea0003800000 */
[----:B------:R-:W-:Y:S02]  /*43f0*/  ISETP.GE.AND P0, PT, R14, RZ, PT ;  /* 0x000000ff0e00720c */ /* 0x000fe40003f06270 */
[----:B------:R-:W-:-:S11]  /*4400*/  ISETP.GE.AND P1, PT, R22, RZ, PT ;  /* 0x000000ff1600720c */ /* 0x000fd60003f26270 */
[----:B------:R-:W-:Y:S01]  /*4410*/  @P0 IMAD.MOV.U32 R12, RZ, RZ, RZ ;  /* 0x000000ffff0c0224 */ /* 0x000fe200078e00ff */
[----:B------:R-:W-:Y:S01]  /*4420*/  @!P0 MOV R12, 0xffffffc0 ;  /* 0xffffffc0000c8802 */ /* 0x000fe20000000f00 */
[----:B------:R-:W-:Y:S01]  /*4430*/  @!P0 FFMA R8, R8, 1.84467440737095516160e+19, RZ ;  /* 0x5f80000008088823 */ /* 0x000fe200000000ff */
[----:B------:R-:W-:Y:S02]  /*4440*/  @!P1 FFMA R9, R9, 1.84467440737095516160e+19, RZ ;  /* 0x5f80000009099823 */ /* 0x000fe400000000ff */
[----:B------:R-:W-:-:S07]  /*4450*/  @!P1 IADD3 R12, PT, PT, R12, 0x40, RZ ;  /* 0x000000400c0c9810 */ /* 0x000fce0007ffe0ff */
.L_x_63:
[----:B------:R-:W-:Y:S01]  /*4460*/  LEA R14, R10, 0xc0800000, 0x17 ;  /* 0xc08000000a0e7811 */ /* 0x000fe200078eb8ff */
[----:B------:R-:W-:Y:S01]  /*4470*/  BSSY.RECONVERGENT B4, `(.L_x_68) ;  /* 0x0000036000047945 */ /* 0x000fe20003800200 */
[----:B------:R-:W-:-:S03]  /*4480*/  IADD3 R13, PT, PT, R13, -0x7f, RZ ;  /* 0xffffff810d0d7810 */ /* 0x000fc60007ffe0ff */
[----:B------:R-:W-:Y:S02]  /*4490*/  IMAD.IADD R22, R9, 0x1, -R14 ;  /* 0x0000000109167824 */ /* 0x000fe400078e0a0e */
[C---:B------:R-:W-:Y:S01]  /*44a0*/  IMAD R8, R13.reuse, -0x800000, R8 ;  /* 0xff8000000d087824 */ /* 0x040fe200078e0208 */
[----:B------:R-:W-:Y:S01]  /*44b0*/  IADD3 R13, PT, PT, R13, 0x7f, -R10 ;  /* 0x0000007f0d0d7810 */ /* 0x000fe20007ffe80a */
[----:B------:R-:W0:Y:S01]  /*44c0*/  MUFU.RCP R14, R22 ;  /* 0x00000016000e7308 */ /* 0x000e220000001000 */
[----:B------:R-:W-:Y:S02]  /*44d0*/  FADD.FTZ R9, -R22, -RZ ;  /* 0x800000ff16097221 */ /* 0x000fe40000010100 */
[----:B------:R-:W-:Y:S02]  /*44e0*/  IADD3 R13, PT, PT, R13, R12, RZ ;  /* 0x0000000c0d0d7210 */ /* 0x000fe40007ffe0ff */
[----:B0-----:R-:W-:-:S04]  /*44f0*/  FFMA R23, R14, R9, 1 ;  /* 0x3f8000000e177423 */ /* 0x001fc80000000009 */
[----:B------:R-:W-:-:S04]  /*4500*/  FFMA R14, R14, R23, R14 ;  /* 0x000000170e0e7223 */ /* 0x000fc8000000000e */
[----:B------:R-:W-:-:S04]  /*4510*/  FFMA R23, R8, R14, RZ ;  /* 0x0000000e08177223 */ /* 0x000fc800000000ff */
[----:B------:R-:W-:-:S04]  /*4520*/  FFMA R24, R9, R23, R8 ;  /* 0x0000001709187223 */ /* 0x000fc80000000008 */
[----:B------:R-:W-:-:S04]  /*4530*/  FFMA R23, R14, R24, R23 ;  /* 0x000000180e177223 */ /* 0x000fc80000000017 */
[----:B------:R-:W-:-:S04]  /*4540*/  FFMA R8, R9, R23, R8 ;  /* 0x0000001709087223 */ /* 0x000fc80000000008 */
[----:B------:R-:W-:-:S05]  /*4550*/  FFMA R9, R14, R8, R23 ;  /* 0x000000080e097223 */ /* 0x000fca0000000017 */
[----:B------:R-:W-:-:S04]  /*4560*/  SHF.R.U32.HI R10, RZ, 0x17, R9 ;  /* 0x00000017ff0a7819 */ /* 0x000fc80000011609 */
[----:B------:R-:W-:-:S05]  /*4570*/  LOP3.LUT R10, R10, 0xff, RZ, 0xc0, !PT ;  /* 0x000000ff0a0a7812 */ /* 0x000fca00078ec0ff */
[----:B------:R-:W-:-:S05]  /*4580*/  IMAD.IADD R10, R10, 0x1, R13 ;  /* 0x000000010a0a7824 */ /* 0x000fca00078e020d */
[----:B------:R-:W-:-:S04]  /*4590*/  IADD3 R12, PT, PT, R10, -0x1, RZ ;  /* 0xffffffff0a0c7810 */ /* 0x000fc80007ffe0ff */
[----:B------:R-:W-:-:S13]  /*45a0*/  ISETP.GE.U32.AND P0, PT, R12, 0xfe, PT ;  /* 0x000000fe0c00780c */ /* 0x000fda0003f06070 */
[----:B------:R-:W-:Y:S05]  /*45b0*/  @!P0 BRA `(.L_x_69) ;  /* 0x0000000000808947 */ /* 0x000fea0003800000 */
[----:B------:R-:W-:-:S13]  /*45c0*/  ISETP.GT.AND P0, PT, R10, 0xfe, PT ;  /* 0x000000fe0a00780c */ /* 0x000fda0003f04270 */
[----:B------:R-:W-:Y:S05]  /*45d0*/  @P0 BRA `(.L_x_70) ;  /* 0x00000000006c0947 */ /* 0x000fea0003800000 */
[----:B------:R-:W-:-:S13]  /*45e0*/  ISETP.GE.AND P0, PT, R10, 0x1, PT ;  /* 0x000000010a00780c */ /* 0x000fda0003f06270 */
[----:B------:R-:W-:Y:S05]  /*45f0*/  @P0 BRA `(.L_x_71) ;  /* 0x0000000000740947 */ /* 0x000fea0003800000 */
[----:B------:R-:W-:Y:S02]  /*4600*/  ISETP.GE.AND P0, PT, R10, -0x18, PT ;  /* 0xffffffe80a00780c */ /* 0x000fe40003f06270 */
[----:B------:R-:W-:-:S11]  /*4610*/  LOP3.LUT R9, R9, 0x80000000, RZ, 0xc0, !PT ;  /* 0x8000000009097812 */ /* 0x000fd600078ec0ff */
[----:B------:R-:W-:Y:S05]  /*4620*/  @!P0 BRA `(.L_x_71) ;  /* 0x0000000000688947 */ /* 0x000fea0003800000 */
[-CC-:B------:R-:W-:Y:S01]  /*4630*/  FFMA.RZ R12, R14, R8.reuse, R23.reuse ;  /* 0x000000080e0c7223 */ /* 0x180fe2000000c017 */
[C---:B------:R-:W-:Y:S02]  /*4640*/  ISETP.NE.AND P3, PT, R10.reuse, RZ, PT ;  /* 0x000000ff0a00720c */ /* 0x040fe40003f65270 */
[----:B------:R-:W-:Y:S02]  /*4650*/  ISETP.NE.AND P1, PT, R10, RZ, PT ;  /* 0x000000ff0a00720c */ /* 0x000fe40003f25270 */
[----:B------:R-:W-:Y:S01]  /*4660*/  LOP3.LUT R13, R12, 0x7fffff, RZ, 0xc0, !PT ;  /* 0x007fffff0c0d7812 */ /* 0x000fe200078ec0ff */
[CCC-:B------:R-:W-:Y:S01]  /*4670*/  FFMA.RP R12, R14.reuse, R8.reuse, R23.reuse ;  /* 0x000000080e0c7223 */ /* 0x1c0fe20000008017 */
[----:B------:R-:W-:Y:S01]  /*4680*/  FFMA.RM R23, R14, R8, R23 ;  /* 0x000000080e177223 */ /* 0x000fe20000004017 */
[----:B------:R-:W-:Y:S01]  /*4690*/  IADD3 R8, PT, PT, R10, 0x20, RZ ;  /* 0x000000200a087810 */ /* 0x000fe20007ffe0ff */
[----:B------:R-:W-:Y:S01]  /*46a0*/  IMAD.MOV R10, RZ, RZ, -R10 ;  /* 0x000000ffff0a7224 */ /* 0x000fe200078e0a0a */
[----:B------:R-:W-:-:S02]  /*46b0*/  LOP3.LUT R13, R13, 0x800000, RZ, 0xfc, !PT ;  /* 0x008000000d0d7812 */ /* 0x000fc400078efcff */
[----:B------:R-:W-:Y:S02]  /*46c0*/  FSETP.NEU.FTZ.AND P0, PT, R12, R23, PT ;  /* 0x000000170c00720b */ /* 0x000fe40003f1d000 */
[----:B------:R-:W-:Y:S02]  /*46d0*/  SHF.L.U32 R8, R13, R8, RZ ;  /* 0x000000080d087219 */ /* 0x000fe400000006ff */
[----:B------:R-:W-:Y:S02]  /*46e0*/  SEL R10, R10, RZ, P3 ;  /* 0x000000ff0a0a7207 */ /* 0x000fe40001800000 */
[----:B------:R-:W-:Y:S02]  /*46f0*/  ISETP.NE.AND P1, PT, R8, RZ, P1 ;  /* 0x000000ff0800720c */ /* 0x000fe40000f25270 */
[----:B------:R-:W-:Y:S02]  /*4700*/  SHF.R.U32.HI R10, RZ, R10, R13 ;  /* 0x0000000aff0a7219 */ /* 0x000fe4000001160d */
[----:B------:R-:W-:-:S02]  /*4710*/  PLOP3.LUT P0, PT, P0, P1, PT, 0xf8, 0x8f ;  /* 0x00000000008f781c */ /* 0x000fc40000703f70 */
[----:B------:R-:W-:Y:S02]  /*4720*/  SHF.R.U32.HI R13, RZ, 0x1, R10 ;  /* 0x00000001ff0d7819 */ /* 0x000fe4000001160a */
[----:B------:R-:W-:-:S04]  /*4730*/  SEL R8, RZ, 0x1, !P0 ;  /* 0x00000001ff087807 */ /* 0x000fc80004000000 */
[----:B------:R-:W-:-:S04]  /*4740*/  LOP3.LUT R23, R8, 0x1, R13, 0xf8, !PT ;  /* 0x0000000108177812 */ /* 0x000fc800078ef80d */
[----:B------:R-:W-:-:S04]  /*4750*/  LOP3.LUT R10, R23, R10, RZ, 0xc0, !PT ;  /* 0x0000000a170a7212 */ /* 0x000fc800078ec0ff */
[----:B------:R-:W-:-:S04]  /*4760*/  IADD3 R10, PT, PT, R13, R10, RZ ;  /* 0x0000000a0d0a7210 */ /* 0x000fc80007ffe0ff */
[----:B------:R-:W-:Y:S01]  /*4770*/  LOP3.LUT R9, R10, R9, RZ, 0xfc, !PT ;  /* 0x000000090a097212 */ /* 0x000fe200078efcff */
[----:B------:R-:W-:Y:S06]  /*4780*/  BRA `(.L_x_71) ;  /* 0x0000000000107947 */ /* 0x000fec0003800000 */
.L_x_70:
[----:B------:R-:W-:-:S04]  /*4790*/  LOP3.LUT R9, R9, 0x80000000, RZ, 0xc0, !PT ;  /* 0x8000000009097812 */ /* 0x000fc800078ec0ff */
[----:B------:R-:W-:Y:S01]  /*47a0*/  LOP3.LUT R9, R9, 0x7f800000, RZ, 0xfc, !PT ;  /* 0x7f80000009097812 */ /* 0x000fe200078efcff */
[----:B------:R-:W-:Y:S06]  /*47b0*/  BRA `(.L_x_71) ;  /* 0x0000000000047947 */ /* 0x000fec0003800000 */
.L_x_69:
[----:B------:R-:W-:-:S07]  /*47c0*/  LEA R9, R13, R9, 0x17 ;  /* 0x000000090d097211 */ /* 0x000fce00078eb8ff */
.L_x_71:
[----:B------:R-:W-:Y:S05]  /*47d0*/  BSYNC.RECONVERGENT B4 ;  /* 0x0000000000047941 */ /* 0x000fea0003800200 */
.L_x_68:
[----:B------:R-:W-:Y:S05]  /*47e0*/  BRA `(.L_x_72) ;  /* 0x0000000000207947 */ /* 0x000fea0003800000 */
.L_x_67:
[----:B------:R-:W-:-:S04]  /*47f0*/  LOP3.LUT R9, R9, 0x80000000, R8, 0x48, !PT ;  /* 0x8000000009097812 */ /* 0x000fc800078e4808 */
[----:B------:R-:W-:Y:S01]  /*4800*/  LOP3.LUT R9, R9, 0x7f800000, RZ, 0xfc, !PT ;  /* 0x7f80000009097812 */ /* 0x000fe200078efcff */
[----:B------:R-:W-:Y:S06]  /*4810*/  BRA `(.L_x_72) ;  /* 0x0000000000147947 */ /* 0x000fec0003800000 */
.L_x_66:
[----:B------:R-:W-:Y:S01]  /*4820*/  LOP3.LUT R9, R9, 0x80000000, R8, 0x48, !PT ;  /* 0x8000000009097812 */ /* 0x000fe200078e4808 */
[----:B------:R-:W-:Y:S06]  /*4830*/  BRA `(.L_x_72) ;  /* 0x00000000000c7947 */ /* 0x000fec0003800000 */
.L_x_65:
[----:B------:R-:W0:Y:S01]  /*4840*/  MUFU.RSQ R9, -QNAN ;  /* 0xffc0000000097908 */ /* 0x000e220000001400 */
[----:B------:R-:W-:Y:S05]  /*4850*/  BRA `(.L_x_72) ;  /* 0x0000000000047947 */ /* 0x000fea0003800000 */
.L_x_64:
[----:B------:R-:W-:-:S07]  /*4860*/  FADD.FTZ R9, R8, R9 ;  /* 0x0000000908097221 */ /* 0x000fce0000010000 */
.L_x_72:
[----:B------:R-:W-:Y:S05]  /*4870*/  BSYNC.RECONVERGENT B3 ;  /* 0x0000000000037941 */ /* 0x000fea0003800200 */
.L_x_62:
[----:B0-----:R-:W-:Y:S02]  /*4880*/  IMAD.MOV.U32 R14, RZ, RZ, R9 ;  /* 0x000000ffff0e7224 */ /* 0x001fe400078e0009 */
[----:B------:R-:W-:Y:S01]  /*4890*/  HFMA2 R9, -RZ, RZ, 0, 0 ;  /* 0x00000000ff097431 */ /* 0x000fe200000001ff */
[----:B------:R-:W-:-:S04]  /*48a0*/  MOV R8, R11 ;  /* 0x0000000b00087202 */ /* 0x000fc80000000f00 */
[----:B------:R-:W-:Y:S05]  /*48b0*/  RET.REL.NODEC R8 `(_Z33fused_hyperbolic_attention_kernelIfEvPKT_S2_S2_PS0_ffbiiii) ;  /* 0xffffffb408d07950 */ /* 0x000fea0003c3ffff */
.L_x_73:
[----:B------:R-:W-:-:S00]  /*48c0*/  BRA `(.L_x_73) ;  /* 0xfffffffc00fc7947 */ /* 0x000fc0000383ffff */
[----:B------:R-:W-:-:S00]  /*48d0*/  NOP ;  /* 0x0000000000007918 */ /* 0x000fc00000000000 */
        /* <DEDUP_REMOVED lines=10> */
.L_x_189:


//--------------------- .text._Z24poincare_distance_kernelIfEvPKT_S2_PS0_fiiii --------------------------
	.section	.text._Z24poincare_distance_kernelIfEvPKT_S2_PS0_fiiii,"ax",@progbits
	.align	128
        .global         _Z24poincare_distance_kernelIfEvPKT_S2_PS0_fiiii
        .type           _Z24poincare_distance_kernelIfEvPKT_S2_PS0_fiiii,@function
        .size           _Z24poincare_distance_kernelIfEvPKT_S2_PS0_fiiii,(.L_x_191 - _Z24poincare_distance_kernelIfEvPKT_S2_PS0_fiiii)
        .other          _Z24poincare_distance_kernelIfEvPKT_S2_PS0_fiiii,@"STO_CUDA_ENTRY STV_DEFAULT"
_Z24poincare_distance_kernelIfEvPKT_S2_PS0_fiiii:
.text._Z24poincare_distance_kernelIfEvPKT_S2_PS0_fiiii:
[----:B------:R-:W-:Y:S01]  /*0000*/  LDC R1, c[0x0][0x37c] ;  /* 0x0000df00ff017b82 */ /* 0x000fe20000000800 */
[----:B------:R-:W0:Y:S07]  /*0010*/  S2R R3, SR_TID.X ;  /* 0x0000000000037919 */ /* 0x000e2e0000002100 */
[----:B------:R-:W1:Y:S08]  /*0020*/  S2UR UR6, SR_CTAID.Y ;  /* 0x00000000000679c3 */ /* 0x000e700000002600 */
[----:B------:R-:W1:Y:S08]  /*0030*/  LDC.64 R6, c[0x0][0x3a0] ;  /* 0x0000e800ff067b82 */ /* 0x000e700000000a00 */
[----:B------:R-:W0:Y:S08]  /*0040*/  S2UR UR4, SR_CTAID.X ;  /* 0x00000000000479c3 */ /* 0x000e300000002500 */
[----:B------:R-:W0:Y:S08]  /*0050*/  LDC R8, c[0x0][0x360] ;  /* 0x0000d800ff087b82 */ /* 0x000e300000000800 */
[----:B------:R-:W2:Y:S01]  /*0060*/  S2UR UR5, SR_CTAID.Z ;  /* 0x00000000000579c3 */ /* 0x000ea20000002700 */
[----:B-1----:R-:W-:-:S07]  /*0070*/  ISETP.LE.AND P0, PT, R6, UR6, PT ;  /* 0x0000000606007c0c */ /* 0x002fce000bf03270 */
[----:B------:R-:W2:Y:S01]  /*0080*/  LDC R0, c[0x0][0x39c] ;  /* 0x0000e700ff007b82 */ /* 0x000ea20000000800 */
[----:B0-----:R-:W-:Y:S01]  /*0090*/  IMAD R8, R8, UR4, R3 ;  /* 0x0000000408087c24 */ /* 0x001fe2000f8e0203 */
[----:B--2---:R-:W-:-:S04]  /*00a0*/  ISETP.LE.OR P0, PT, R0, UR5, P0 ;  /* 0x0000000500007c0c */ /* 0x004fc80008703670 */
[----:B------:R-:W-:-:S13]  /*00b0*/  ISETP.GE.OR P0, PT, R8, R7, P0 ;  /* 0x000000070800720c */ /* 0x000fda0000706670 */
[----:B------:R-:W-:Y:S05]  /*00c0*/  @P0 EXIT ;  /* 0x000000000000094d */ /* 0x000fea0003800000 */
[----:B------:R-:W0:Y:S01]  /*00d0*/  S2R R4, SR_TID.Y ;  /* 0x0000000000047919 */ /* 0x000e220000002200 */
[----:B------:R-:W1:Y:S01]  /*00e0*/  LDCU UR7, c[0x0][0x3a8] ;  /* 0x00007500ff0777ac */ /* 0x000e620008000800 */
[----:B------:R-:W-:Y:S01]  /*00f0*/  IMAD R9, R7, UR6, RZ ;  /* 0x0000000607097c24 */ /* 0x000fe2000f8e02ff */
[----:B-1----:R-:W-:-:S03]  /*0100*/  UIMAD UR4, UR5, UR7, URZ ;  /* 0x00000007050472a4 */ /* 0x002fc6000f8e02ff */
[----:B------:R-:W-:Y:S02]  /*0110*/  IMAD R2, R9, UR7, RZ ;  /* 0x0000000709027c24 */ /* 0x000fe4000f8e02ff */
[----:B------:R-:W-:Y:S01]  /*0120*/  IMAD R5, R8, UR7, RZ ;  /* 0x0000000708057c24 */ /* 0x000fe2000f8e02ff */
[-C--:B0-----:R-:W-:Y:S01]  /*0130*/  ISETP.GE.AND P0, PT, R4, R7.reuse, PT ;  /* 0x000000070400720c */ /* 0x081fe20003f06270 */
[----:B------:R-:W-:-:S04]  /*0140*/  IMAD R7, R6, R7, RZ ;  /* 0x0000000706077224 */ /* 0x000fc800078e02ff */
[----:B------:R-:W-:-:S08]  /*0150*/  IMAD R3, R7, UR4, RZ ;  /* 0x0000000407037c24 */ /* 0x000fd0000f8e02ff */
[----:B------:R-:W-:Y:S05]  /*0160*/  @P0 EXIT ;  /* 0x000000000000094d */ /* 0x000fea0003800000 */
[----:B------:R-:W0:Y:S01]  /*0170*/  LDCU UR6, c[0x0][0x398] ;  /* 0x00007300ff0677ac */ /* 0x000e220008000800 */
[----:B------:R-:W-:Y:S02]  /*0180*/  IADD3 R0, P0, PT, R3, R2, RZ ;  /* 0x0000000203007210 */ /* 0x000fe40007f1e0ff */
[----:B------:R-:W-:Y:S01]  /*0190*/  SHF.R.S32.HI R10, RZ, 0x1f, R2 ;  /* 0x0000001fff0a7819 */ /* 0x000fe20000011402 */
[----:B------:R-:W-:Y:S01]  /*01a0*/  UISETP.GE.AND UP1, UPT, UR7, 0x1, UPT ;  /* 0x000000010700788c */ /* 0x000fe2000bf26270 */
[----:B------:R-:W-:Y:S02]  /*01b0*/  IADD3 R2, P1, PT, R5, R0, RZ ;  /* 0x0000000005027210 */ /* 0x000fe40007f3e0ff */
[----:B------:R-:W-:-:S04]  /*01c0*/  LEA.HI.X.SX32 R3, R3, R10, 0x1, P0 ;  /* 0x0000000a03037211 */ /* 0x000fc800000f0eff */
[----:B------:R-:W-:Y:S01]  /*01d0*/  LEA.HI.X.SX32 R5, R5, R3, 0x1, P1 ;  /* 0x0000000305057211 */ /* 0x000fe200008f0eff */
        /* <DEDUP_REMOVED lines=8> */
[----:B0-----:R-:W-:Y:S05]  /*0260*/  CALL.REL.NOINC `($__internal_2_$__cuda_sm20_sqrt_rn_f32_slowpath) ;  /* 0x0000001400787944 */ /* 0x001fea0003c00000 */
[----:B------:R-:W-:Y:S05]  /*0270*/  BSYNC.RECONVERGENT B0 ;  /* 0x0000000000007941 */ /* 0x000fea0003800200 */
.L_x_75:
[----:B------:R-:W-:Y:S01]  /*0280*/  MOV R6, R11 ;  /* 0x0000000b00067202 */ /* 0x000fe20000000f00 */
[----:B------:R-:W-:Y:S06]  /*0290*/  BRA `(.L_x_76) ;  /* 0x0000000000107947 */ /* 0x000fec0003800000 */
.L_x_74:
[C---:B0-----:R-:W-:Y:S01]  /*02a0*/  FMUL.FTZ R10, R6.reuse, UR6 ;  /* 0x00000006060a7c20 */ /* 0x041fe20008410000 */
[----:B------:R-:W-:-:S03]  /*02b0*/  FMUL.FTZ R6, R6, 0.5 ;  /* 0x3f00000006067820 */ /* 0x000fc60000410000 */
[----:B------:R-:W-:-:S04]  /*02c0*/  FFMA R11, -R10, R10, UR6 ;  /* 0x000000060a0b7e23 */ /* 0x000fc8000800010a */
[----:B------:R-:W-:-:S07]  /*02d0*/  FFMA R6, R11, R6, R10 ;  /* 0x000000060b067223 */ /* 0x000fce000000000a */
.L_x_76:
[----:B------:R-:W0:Y:S01]  /*02e0*/  LDC R10, c[0x0][0x398] ;  /* 0x0000e600ff0a7b82 */ /* 0x000e220000000800 */
[----:B------:R-:W-:Y:S01]  /*02f0*/  IADD3 R8, PT, PT, R8, R9, RZ ;  /* 0x0000000908087210 */ /* 0x000fe20007ffe0ff */
[----:B------:R-:W1:Y:S04]  /*0300*/  LDCU UR7, c[0x0][0x364] ;  /* 0x00006c80ff0777ac */ /* 0x000e680008000800 */
[----:B------:R-:W-:Y:S01]  /*0310*/  IMAD R7, R7, UR5, R8 ;  /* 0x0000000507077c24 */ /* 0x000fe2000f8e0208 */
[----:B------:R-:W2:Y:S01]  /*0320*/  LDCU.64 UR8, c[0x0][0x358] ;  /* 0x00006b00ff0877ac */ /* 0x000ea20008000a00 */
[----:B0-----:R-:W-:Y:S01]  /*0330*/  FADD R8, R10, R10 ;  /* 0x0000000a0a087221 */ /* 0x001fe20000000000 */
[----:B-12---:R-:W-:Y:S06]  /*0340*/  BRA.U !UP1, `(.L_x_77) ;  /* 0x0000000d09f47547 */ /* 0x006fec000b800000 */
[----:B------:R-:W0:Y:S01]  /*0350*/  LDCU.64 UR10, c[0x0][0x380] ;  /* 0x00007000ff0a77ac */ /* 0x000e220008000a00 */
[----:B------:R-:W1:Y:S01]  /*0360*/  LDCU UR4, c[0x0][0x3a8] ;  /* 0x00007500ff0477ac */ /* 0x000e620008000800 */
[----:B0-----:R-:W-:-:S04]  /*0370*/  LEA R9, P0, R2, UR10, 0x2 ;  /* 0x0000000a02097c11 */ /* 0x001fc8000f8010ff */
[----:B------:R-:W-:Y:S01]  /*0380*/  IADD3 R9, P1, PT, R9, 0x10, RZ ;  /* 0x0000001009097810 */ /* 0x000fe20007f3e0ff */
[----:B-1----:R-:W-:Y:S01]  /*0390*/  ULOP3.LUT UR5, UR4, 0x7, URZ, 0xc0, !UPT ;  /* 0x0000000704057892 */ /* 0x002fe2000f8ec0ff */
[----:B------:R-:W-:Y:S01]  /*03a0*/  LEA.HI.X R10, R2, UR11, R5, 0x2, P0 ;  /* 0x0000000b020a7c11 */ /* 0x000fe200080f1405 */
[----:B------:R-:W-:Y:S02]  /*03b0*/  ULOP3.LUT UR6, UR4, 0x3, URZ, 0xc0, !UPT ;  /* 0x0000000304067892 */ /* 0x000fe4000f8ec0ff */
[----:B------:R-:W-:Y:S01]  /*03c0*/  ULOP3.LUT UR4, UR4, 0x7ffffff8, URZ, 0xc0, !UPT ;  /* 0x7ffffff804047892 */ /* 0x000fe2000f8ec0ff */
[----:B------:R-:W-:-:S11]  /*03d0*/  IADD3.X R10, PT, PT, RZ, R10, RZ, P1, !PT ;  /* 0x0000000aff0a7210 */ /* 0x000fd60000ffe4ff */
.L_x_90:
[----:B0-----:R-:W0:Y:S01]  /*03e0*/  LDC R19, c[0x0][0x3a8] ;  /* 0x0000ea00ff137b82 */ /* 0x001e220000000800 */
[----:B------:R-:W-:Y:S01]  /*03f0*/  HFMA2 R21, -RZ, RZ, 0, 0 ;  /* 0x00000000ff157431 */ /* 0x000fe200000001ff */
[----:B------:R-:W-:Y:S02]  /*0400*/  CS2R R12, SRZ ;  /* 0x00000000000c7805 */ /* 0x000fe4000001ff00 */
[----:B------:R-:W-:Y:S02]  /*0410*/  MOV R18, RZ ;  /* 0x000000ff00127202 */ /* 0x000fe40000000f00 */
[----:B0-----:R-:W-:Y:S01]  /*0420*/  ISETP.GE.U32.AND P0, PT, R19, 0x8, PT ;  /* 0x000000081300780c */ /* 0x001fe20003f06070 */
[----:B------:R-:W-:-:S05]  /*0430*/  IMAD R11, R4, R19, RZ ;  /* 0x00000013040b7224 */ /* 0x000fca00078e02ff */
[----:B------:R-:W-:-:S04]  /*0440*/  IADD3 R20, P1, PT, R11, R0, RZ ;  /* 0x000000000b147210 */ /* 0x000fc80007f3e0ff */
[----:B------:R-:W-:-:S03]  /*0450*/  LEA.HI.X.SX32 R11, R11, R3, 0x1, P1 ;  /* 0x000000030b0b7211 */ /* 0x000fc600008f0eff */
[----:B------:R-:W-:Y:S06]  /*0460*/  @!P0 BRA `(.L_x_78) ;  /* 0x0000000400088947 */ /* 0x000fec0003800000 */
[----:B------:R-:W0:Y:S01]  /*0470*/  LDCU.64 UR10, c[0x0][0x388] ;  /* 0x00007100ff0a77ac */ /* 0x000e220008000a00 */
[----:B------:R-:W-:Y:S01]  /*0480*/  IMAD.MOV.U32 R13, RZ, RZ, RZ ;  /* 0x000000ffff0d7224 */ /* 0x000fe200078e00ff */
[----:B------:R-:W-:Y:S02]  /*0490*/  MOV R16, R9 ;  /* 0x0000000900107202 */ /* 0x000fe40000000f00 */
[----:B------:R-:W-:Y:S02]  /*04a0*/  MOV R17, R10 ;  /* 0x0000000a00117202 */ /* 0x000fe40000000f00 */
[----:B0-----:R-:W-:Y:S01]  /*04b0*/  LEA R14, P0, R20, UR10, 0x2 ;  /* 0x0000000a140e7c11 */ /* 0x001fe2000f8010ff */
[----:B------:R-:W-:-:S03]  /*04c0*/  UIADD3 UR10, UPT, UPT, -UR4, URZ, URZ ;  /* 0x000000ff040a7290 */ /* 0x000fc6000fffe1ff */
[----:B------:R-:W-:Y:S02]  /*04d0*/  IADD3 R14, P1, PT, R14, 0x10, RZ ;  /* 0x000000100e0e7810 */ /* 0x000fe40007f3e0ff */
[----:B------:R-:W-:Y:S02]  /*04e0*/  LEA.HI.X R15, R20, UR11, R11, 0x2, P0 ;  /* 0x0000000b140f7c11 */ /* 0x000fe400080f140b */
[----:B------:R-:W-:Y:S02]  /*04f0*/  MOV R21, UR10 ;  /* 0x0000000a00157c02 */ /* 0x000fe40008000f00 */
[----:B------:R-:W-:-:S07]  /*0500*/  IADD3.X R15, PT, PT, RZ, R15, RZ, P1, !PT ;  /* 0x0000000fff0f7210 */ /* 0x000fce0000ffe4ff */
.L_x_79:
[----:B------:R-:W2:Y:S04]  /*0510*/  LDG.E.CONSTANT R23, desc[UR8][R16.64+-0x10] ;  /* 0xfffff00810177981 */ /* 0x000ea8000c1e9900 */
[----:B------:R-:W3:Y:S04]  /*0520*/  LDG.E.CONSTANT R29, desc[UR8][R14.64+-0x10] ;  /* 0xfffff0080e1d7981 */ /* 0x000ee8000c1e9900 */
[----:B------:R-:W4:Y:S04]  /*0530*/  LDG.E.CONSTANT R25, desc[UR8][R14.64+-0xc] ;  /* 0xfffff4080e197981 */ /* 0x000f28000c1e9900 */
[----:B------:R-:W5:Y:S01]  /*0540*/  LDG.E.CONSTANT R22, desc[UR8][R16.64+-0xc] ;  /* 0xfffff40810167981 */ /* 0x000f62000c1e9900 */
[C---:B--2---:R-:W-:Y:S01]  /*0550*/  FFMA R27, R23.reuse, R23, R18 ;  /* 0x00000017171b7223 */ /* 0x044fe20000000012 */
[----:B---3--:R-:W-:Y:S01]  /*0560*/  FADD R26, R23, -R29 ;  /* 0x8000001d171a7221 */ /* 0x008fe20000000000 */
[----:B------:R-:W-:Y:S01]  /*0570*/  FFMA R18, R29, R29, R12 ;  /* 0x0000001d1d127223 */ /* 0x000fe2000000000c */
[----:B------:R-:W2:Y:S04]  /*0580*/  LDG.E.CONSTANT R23, desc[UR8][R16.64+-0x8] ;  /* 0xfffff80810177981 */ /* 0x000ea8000c1e9900 */
[----:B------:R-:W3:Y:S01]  /*0590*/  LDG.E.CONSTANT R12, desc[UR8][R14.64+-0x8] ;  /* 0xfffff8080e0c7981 */ /* 0x000ee2000c1e9900 */
[----:B------:R-:W-:Y:S01]  /*05a0*/  FFMA R26, R26, R26, R13 ;  /* 0x0000001a1a1a7223 */ /* 0x000fe2000000000d */
[----:B----4-:R-:W-:-:S02]  /*05b0*/  FFMA R29, R25, R25, R18 ;  /* 0x00000019191d7223 */ /* 0x010fc40000000012 */
[----:B------:R-:W4:Y:S04]  /*05c0*/  LDG.E.CONSTANT R18, desc[UR8][R16.64+-0x4] ;  /* 0xfffffc0810127981 */ /* 0x000f28000c1e9900 */
[----:B------:R-:W4:Y:S01]  /*05d0*/  LDG.E.CONSTANT R13, desc[UR8][R14.64+-0x4] ;  /* 0xfffffc080e0d7981 */ /* 0x000f22000c1e9900 */
[C---:B-----5:R-:W-:Y:S01]  /*05e0*/  FFMA R24, R22.reuse, R22, R27 ;  /* 0x0000001616187223 */ /* 0x060fe2000000001b */
[----:B------:R-:W-:-:S04]  /*05f0*/  FADD R27, R22, -R25 ;  /* 0x80000019161b7221 */ /* 0x000fc80000000000 */
[----:B------:R-:W-:Y:S01]  /*0600*/  FFMA R26, R27, R27, R26 ;  /* 0x0000001b1b1a7223 */ /* 0x000fe2000000001a */
[C---:B--2---:R-:W-:Y:S01]  /*0610*/  FFMA R25, R23.reuse, R23, R24 ;  /* 0x0000001717197223 */ /* 0x044fe20000000018 */
[----:B---3--:R-:W-:Y:S01]  /*0620*/  FADD R27, R23, -R12 ;  /* 0x8000000c171b7221 */ /* 0x008fe20000000000 */
[----:B------:R-:W-:Y:S01]  /*0630*/  FFMA R22, R12, R12, R29 ;  /* 0x0000000c0c167223 */ /* 0x000fe2000000001d */
[----:B------:R-:W2:Y:S04]  /*0640*/  LDG.E.CONSTANT R23, desc[UR8][R14.64] ;  /* 0x000000080e177981 */ /* 0x000ea8000c1e9900 */
[----:B------:R-:W3:Y:S01]  /*0650*/  LDG.E.CONSTANT R12, desc[UR8][R16.64] ;  /* 0x00000008100c7981 */ /* 0x000ee2000c1e9900 */
[----:B------:R-:W-:Y:S01]  /*0660*/  FFMA R26, R27, R27, R26 ;  /* 0x0000001b1b1a7223 */ /* 0x000fe2000000001a */
[C---:B----4-:R-:W-:Y:S01]  /*0670*/  FFMA R25, R18.reuse, R18, R25 ;  /* 0x0000001212197223 */ /* 0x050fe20000000019 */
[----:B------:R-:W-:Y:S01]  /*0680*/  FADD R27, R18, -R13 ;  /* 0x8000000d121b7221 */ /* 0x000fe20000000000 */
[----:B------:R-:W-:Y:S01]  /*0690*/  FFMA R22, R13, R13, R22 ;  /* 0x0000000d0d167223 */ /* 0x000fe20000000016 */
[----:B------:R-:W4:Y:S04]  /*06a0*/  LDG.E.CONSTANT R18, desc[UR8][R16.64+0x4] ;  /* 0x0000040810127981 */ /* 0x000f28000c1e9900 */
[----:B------:R-:W4:Y:S01]  /*06b0*/  LDG.E.CONSTANT R13, desc[UR8][R14.64+0x4] ;  /* 0x000004080e0d7981 */ /* 0x000f22000c1e9900 */
[----:B------:R-:W-:Y:S01]  /*06c0*/  FFMA R26, R27, R27, R26 ;  /* 0x0000001b1b1a7223 */ /* 0x000fe2000000001a */
[C---:B---3--:R-:W-:Y:S01]  /*06d0*/  FFMA R25, R12.reuse, R12, R25 ;  /* 0x0000000c0c197223 */ /* 0x048fe20000000019 */
[----:B--2---:R-:W-:Y:S01]  /*06e0*/  FADD R27, R12, -R23 ;  /* 0x800000170c1b7221 */ /* 0x004fe20000000000 */
[----:B------:R-:W-:-:S02]  /*06f0*/  FFMA R12, R23, R23, R22 ;  /* 0x00000017170c7223 */ /* 0x000fc40000000016 */
[----:B------:R-:W2:Y:S01]  /*0700*/  LDG.E.CONSTANT R22, desc[UR8][R16.64+0x8] ;  /* 0x0000080810167981 */ /* 0x000ea2000c1e9900 */
[----:B------:R-:W-:-:S03]  /*0710*/  FFMA R26, R27, R27, R26 ;  /* 0x0000001b1b1a7223 */ /* 0x000fc6000000001a */
[----:B------:R-:W3:Y:S01]  /*0720*/  LDG.E.CONSTANT R23, desc[UR8][R14.64+0x8] ;  /* 0x000008080e177981 */ /* 0x000ee2000c1e9900 */
[C---:B----4-:R-:W-:Y:S01]  /*0730*/  FADD R27, R18.reuse, -R13 ;  /* 0x8000000d121b7221 */ /* 0x050fe20000000000 */
[----:B------:R-:W-:Y:S02]  /*0740*/  FFMA R24, R13, R13, R12 ;  /* 0x0000000d0d187223 */ /* 0x000fe4000000000c */
[----:B------:R0:W4:Y:S04]  /*0750*/  LDG.E.CONSTANT R13, desc[UR8][R16.64+0xc] ;  /* 0x00000c08100d7981 */ /* 0x000128000c1e9900 */
[----:B------:R1:W5:Y:S01]  /*0760*/  LDG.E.CONSTANT R12, desc[UR8][R14.64+0xc] ;  /* 0x00000c080e0c7981 */ /* 0x000362000c1e9900 */
[----:B------:R-:W-:Y:S01]  /*0770*/  IADD3 R21, PT, PT, R21, 0x8, RZ ;  /* 0x0000000815157810 */ /* 0x000fe20007ffe0ff */
[----:B------:R-:W-:-:S03]  /*0780*/  FFMA R25, R18, R18, R25 ;  /* 0x0000001212197223 */ /* 0x000fc60000000019 */
[----:B------:R-:W-:Y:S01]  /*0790*/  ISETP.NE.AND P0, PT, R21, RZ, PT ;  /* 0x000000ff1500720c */ /* 0x000fe20003f05270 */
[----:B------:R-:W-:Y:S01]  /*07a0*/  FFMA R26, R27, R27, R26 ;  /* 0x0000001b1b1a7223 */ /* 0x000fe2000000001a */
[----:B0-----:R-:W-:Y:S02]  /*07b0*/  IADD3 R16, P1, PT, R16, 0x20, RZ ;  /* 0x0000002010107810 */ /* 0x001fe40007f3e0ff */
[----:B-1----:R-:W-:-:S03]  /*07c0*/  IADD3 R14, P2, PT, R14, 0x20, RZ ;  /* 0x000000200e0e7810 */ /* 0x002fc60007f5e0ff */
[----:B------:R-:W-:Y:S01]  /*07d0*/  IMAD.X R17, RZ, RZ, R17, P1 ;  /* 0x000000ffff117224 */ /* 0x000fe200008e0611 */
[----:B------:R-:W-:Y:S01]  /*07e0*/  IADD3.X R15, PT, PT, RZ, R15, RZ, P2, !PT ;  /* 0x0000000fff0f7210 */ /* 0x000fe200017fe4ff */
[C---:B--2---:R-:W-:Y:S01]  /*07f0*/  FFMA R18, R22.reuse, R22, R25 ;  /* 0x0000001616127223 */ /* 0x044fe20000000019 */
[----:B---3--:R-:W-:Y:S01]  /*0800*/  FADD R25, R22, -R23 ;  /* 0x8000001716197221 */ /* 0x008fe20000000000 */
[----:B------:R-:W-:-:S03]  /*0810*/  FFMA R23, R23, R23, R24 ;  /* 0x0000001717177223 */ /* 0x000fc60000000018 */
[----:B------:R-:W-:Y:S01]  /*0820*/  FFMA R22, R25, R25, R26 ;  /* 0x0000001919167223 */ /* 0x000fe2000000001a */
[C---:B----4-:R-:W-:Y:S01]  /*0830*/  FFMA R18, R13.reuse, R13, R18 ;  /* 0x0000000d0d127223 */ /* 0x050fe20000000012 */
[----:B-----5:R-:W-:Y:S01]  /*0840*/  FADD R25, R13, -R12 ;  /* 0x8000000c0d197221 */ /* 0x020fe20000000000 */
[----:B------:R-:W-:-:S03]  /*0850*/  FFMA R12, R12, R12, R23 ;  /* 0x0000000c0c0c7223 */ /* 0x000fc60000000017 */
[----:B------:R-:W-:Y:S01]  /*0860*/  FFMA R13, R25, R25, R22 ;  /* 0x00000019190d7223 */ /* 0x000fe20000000016 */
[----:B------:R-:W-:Y:S06]  /*0870*/  @P0 BRA `(.L_x_79) ;  /* 0xfffffffc00240947 */ /* 0x000fec000383ffff */
[----:B------:R-:W-:-:S07]  /*0880*/  MOV R21, UR4 ;  /* 0x0000000400157c02 */ /* 0x000fce0008000f00 */
.L_x_78:
[----:B------:R-:W-:-:S09]  /*0890*/  UISETP.NE.AND UP0, UPT, UR5, URZ, UPT ;  /* 0x000000ff0500728c */ /* 0x000fd2000bf05270 */
[----:B------:R-:W-:Y:S05]  /*08a0*/  BRA.U !UP0, `(.L_x_80) ;  /* 0x0000000508407547 */ /* 0x000fea000b800000 */
[----:B------:R-:W-:Y:S02]  /*08b0*/  UIADD3 UR10, UPT, UPT, UR5, -0x1, URZ ;  /* 0xffffffff050a7890 */ /* 0x000fe4000fffe0ff */
[----:B------:R-:W-:Y:S02]  /*08c0*/  UISETP.NE.AND UP1, UPT, UR6, URZ, UPT ;  /* 0x000000ff0600728c */ /* 0x000fe4000bf25270 */
[----:B------:R-:W-:-:S09]  /*08d0*/  UISETP.GE.U32.AND UP0, UPT, UR10, 0x3, UPT ;  /* 0x000000030a00788c */ /* 0x000fd2000bf06070 */
[----:B------:R-:W-:Y:S05]  /*08e0*/  BRA.U !UP0, `(.L_x_81) ;  /* 0x0000000108887547 */ /* 0x000fea000b800000 */
[----:B------:R-:W0:Y:S01]  /*08f0*/  LDCU.128 UR12, c[0x0][0x380] ;  /* 0x00007000ff0c77ac */ /* 0x000e220008000c00 */
[C---:B------:R-:W-:Y:S02]  /*0900*/  IADD3 R17, P0, PT, R21.reuse, R2, RZ ;  /* 0x0000000215117210 */ /* 0x040fe40007f1e0ff */
[----:B------:R-:W-:Y:S02]  /*0910*/  IADD3 R15, P2, PT, R21, R20, RZ ;  /* 0x00000014150f7210 */ /* 0x000fe40007f5e0ff */
[----:B------:R-:W-:Y:S02]  /*0920*/  IADD3.X R24, PT, PT, RZ, R5, RZ, P0, !PT ;  /* 0x00000005ff187210 */ /* 0x000fe400007fe4ff */
[----:B------:R-:W-:Y:S02]  /*0930*/  IADD3.X R22, PT, PT, RZ, R11, RZ, P2, !PT ;  /* 0x0000000bff167210 */ /* 0x000fe400017fe4ff */
[----:B0-----:R-:W-:Y:S02]  /*0940*/  LEA R16, P1, R17, UR12, 0x2 ;  /* 0x0000000c11107c11 */ /* 0x001fe4000f8210ff */
[----:B------:R-:W-:-:S02]  /*0950*/  LEA R14, P3, R15, UR14, 0x2 ;  /* 0x0000000e0f0e7c11 */ /* 0x000fc4000f8610ff */
[----:B------:R-:W-:Y:S02]  /*0960*/  LEA.HI.X R17, R17, UR13, R24, 0x2, P1 ;  /* 0x0000000d11117c11 */ /* 0x000fe400088f1418 */
[----:B------:R-:W-:-:S03]  /*0970*/  LEA.HI.X R15, R15, UR15, R22, 0x2, P3 ;  /* 0x0000000f0f0f7c11 */ /* 0x000fc600098f1416 */
[----:B------:R-:W2:Y:S04]  /*0980*/  LDG.E.CONSTANT R27, desc[UR8][R16.64] ;  /* 0x00000008101b7981 */ /* 0x000ea8000c1e9900 */
[----:B------:R-:W3:Y:S04]  /*0990*/  LDG.E.CONSTANT R29, desc[UR8][R14.64] ;  /* 0x000000080e1d7981 */ /* 0x000ee8000c1e9900 */
[----:B------:R-:W4:Y:S04]  /*09a0*/  LDG.E.CONSTANT R22, desc[UR8][R16.64+0x4] ;  /* 0x0000040810167981 */ /* 0x000f28000c1e9900 */
[----:B------:R-:W4:Y:S04]  /*09b0*/  LDG.E.CONSTANT R23, desc[UR8][R14.64+0x4] ;  /* 0x000004080e177981 */ /* 0x000f28000c1e9900 */
[----:B------:R-:W5:Y:S01]  /*09c0*/  LDG.E.CONSTANT R26, desc[UR8][R16.64+0xc] ;  /* 0x00000c08101a7981 */ /* 0x000f62000c1e9900 */
[C---:B--2---:R-:W-:Y:S01]  /*09d0*/  FFMA R25, R27.reuse, R27, R18 ;  /* 0x0000001b1b197223 */ /* 0x044fe20000000012 */
[----:B---3--:R-:W-:Y:S01]  /*09e0*/  FADD R18, R27, -R29 ;  /* 0x8000001d1b127221 */ /* 0x008fe20000000000 */
[----:B------:R-:W-:Y:S01]  /*09f0*/  FFMA R24, R29, R29, R12 ;  /* 0x0000001d1d187223 */ /* 0x000fe2000000000c */
[----:B------:R-:W2:Y:S04]  /*0a00*/  LDG.E.CONSTANT R27, desc[UR8][R14.64+0x8] ;  /* 0x000008080e1b7981 */ /* 0x000ea8000c1e9900 */
[----:B------:R-:W3:Y:S04]  /*0a10*/  LDG.E.CONSTANT R12, desc[UR8][R16.64+0x8] ;  /* 0x00000808100c7981 */ /* 0x000ee8000c1e9900 */
[----:B------:R-:W5:Y:S01]  /*0a20*/  LDG.E.CONSTANT R29, desc[UR8][R14.64+0xc] ;  /* 0x00000c080e1d7981 */ /* 0x000f62000c1e9900 */
[----:B------:R-:W-:Y:S01]  /*0a30*/  FFMA R13, R18, R18, R13 ;  /* 0x00000012120d7223 */ /* 0x000fe2000000000d */
[C---:B----4-:R-:W-:Y:S01]  /*0a40*/  FADD R18, R22.reuse, -R23 ;  /* 0x8000001716127221 */ /* 0x050fe20000000000 */
[----:B------:R-:W-:Y:S01]  /*0a50*/  FFMA R25, R22, R22, R25 ;  /* 0x0000001616197223 */ /* 0x000fe20000000019 */
[----:B------:R-:W-:-:S02]  /*0a60*/  FFMA R24, R23, R23, R24 ;  /* 0x0000001717187223 */ /* 0x000fc40000000018 */
[----:B------:R-:W-:Y:S01]  /*0a70*/  FFMA R13, R18, R18, R13 ;  /* 0x00000012120d7223 */ /* 0x000fe2000000000d */
[----:B------:R-:W-:Y:S01]  /*0a80*/  IADD3 R21, PT, PT, R21, 0x4, RZ ;  /* 0x0000000415157810 */ /* 0x000fe20007ffe0ff */
[----:B--2---:R-:W-:Y:S01]  /*0a90*/  FFMA R24, R27, R27, R24 ;  /* 0x0000001b1b187223 */ /* 0x004fe20000000018 */
[C---:B---3--:R-:W-:Y:S01]  /*0aa0*/  FADD R18, R12.reuse, -R27 ;  /* 0x8000001b0c127221 */ /* 0x048fe20000000000 */
[----:B------:R-:W-:-:S03]  /*0ab0*/  FFMA R25, R12, R12, R25 ;  /* 0x0000000c0c197223 */ /* 0x000fc60000000019 */
[----:B------:R-:W-:Y:S01]  /*0ac0*/  FFMA R13, R18, R18, R13 ;  /* 0x00000012120d7223 */ /* 0x000fe2000000000d */
[C---:B-----5:R-:W-:Y:S01]  /*0ad0*/  FADD R16, R26.reuse, -R29 ;  /* 0x8000001d1a107221 */ /* 0x060fe20000000000 */
[----:B------:R-:W-:Y:S01]  /*0ae0*/  FFMA R18, R26, R26, R25 ;  /* 0x0000001a1a127223 */ /* 0x000fe20000000019 */
[----:B------:R-:W-:Y:S02]  /*0af0*/  FFMA R12, R29, R29, R24 ;  /* 0x0000001d1d0c7223 */ /* 0x000fe40000000018 */
[----:B------:R-:W-:-:S07]  /*0b00*/  FFMA R13, R16, R16, R13 ;  /* 0x00000010100d7223 */ /* 0x000fce000000000d */
.L_x_81:
[----:B------:R-:W-:Y:S05]  /*0b10*/  BRA.U !UP1, `(.L_x_80) ;  /* 0x0000000109a47547 */ /* 0x000fea000b800000 */
[----:B------:R-:W-:Y:S01]  /*0b20*/  UISETP.NE.AND UP0, UPT, UR6, 0x1, UPT ;  /* 0x000000010600788c */ /* 0x000fe2000bf05270 */
[----:B------:R-:W-:-:S08]  /*0b30*/  LOP3.LUT P0, RZ, R19, 0x1, RZ, 0xc0, !PT ;  /* 0x0000000113ff7812 */ /* 0x000fd0000780c0ff */
[----:B------:R-:W-:Y:S05]  /*0b40*/  BRA.U !UP0, `(.L_x_82) ;  /* 0x0000000108587547 */ /* 0x000fea000b800000 */
[----:B------:R-:W0:Y:S01]  /*0b50*/  LDCU.128 UR12, c[0x0][0x380] ;  /* 0x00007000ff0c77ac */ /* 0x000e220008000c00 */
[C---:B------:R-:W-:Y:S02]  /*0b60*/  IADD3 R15, P1, PT, R21.reuse, R2, RZ ;  /* 0x00000002150f7210 */ /* 0x040fe40007f3e0ff */
[----:B------:R-:W-:-:S03]  /*0b70*/  IADD3 R17, P3, PT, R21, R20, RZ ;  /* 0x0000001415117210 */ /* 0x000fc60007f7e0ff */
[----:B------:R-:W-:Y:S01]  /*0b80*/  IMAD.X R22, RZ, RZ, R5, P1 ;  /* 0x000000ffff167224 */ /* 0x000fe200008e0605 */
[----:B------:R-:W-:Y:S02]  /*0b90*/  IADD3.X R24, PT, PT, RZ, R11, RZ, P3, !PT ;  /* 0x0000000bff187210 */ /* 0x000fe40001ffe4ff */
[----:B0-----:R-:W-:Y:S02]  /*0ba0*/  LEA R14, P2, R15, UR12, 0x2 ;  /* 0x0000000c0f0e7c11 */ /* 0x001fe4000f8410ff */
[----:B------:R-:W-:Y:S02]  /*0bb0*/  LEA R16, P4, R17, UR14, 0x2 ;  /* 0x0000000e11107c11 */ /* 0x000fe4000f8810ff */
[----:B------:R-:W-:Y:S02]  /*0bc0*/  LEA.HI.X R15, R15, UR13, R22, 0x2, P2 ;  /* 0x0000000d0f0f7c11 */ /* 0x000fe400090f1416 */
[----:B------:R-:W-:-:S03]  /*0bd0*/  LEA.HI.X R17, R17, UR15, R24, 0x2, P4 ;  /* 0x0000000f11117c11 */ /* 0x000fc6000a0f1418 */
[----:B------:R-:W2:Y:S04]  /*0be0*/  LDG.E.CONSTANT R19, desc[UR8][R14.64] ;  /* 0x000000080e137981 */ /* 0x000ea8000c1e9900 */
[----:B------:R-:W3:Y:S04]  /*0bf0*/  LDG.E.CONSTANT R23, desc[UR8][R16.64] ;  /* 0x0000000810177981 */ /* 0x000ee8000c1e9900 */
[----:B------:R-:W4:Y:S04]  /*0c00*/  LDG.E.CONSTANT R25, desc[UR8][R14.64+0x4] ;  /* 0x000004080e197981 */ /* 0x000f28000c1e9900 */
[----:B------:R-:W5:Y:S01]  /*0c10*/  LDG.E.CONSTANT R27, desc[UR8][R16.64+0x4] ;  /* 0x00000408101b7981 */ /* 0x000f62000c1e9900 */
[----:B------:R-:W-:Y:S01]  /*0c20*/  IADD3 R21, PT, PT, R21, 0x2, RZ ;  /* 0x0000000215157810 */ /* 0x000fe20007ffe0ff */
[C---:B--2---:R-:W-:Y:S01]  /*0c30*/  FFMA R18, R19.reuse, R19, R18 ;  /* 0x0000001313127223 */ /* 0x044fe20000000012 */
[----:B---3--:R-:W-:Y:S01]  /*0c40*/  FADD R22, R19, -R23 ;  /* 0x8000001713167221 */ /* 0x008fe20000000000 */
[----:B------:R-:W-:-:S03]  /*0c50*/  FFMA R12, R23, R23, R12 ;  /* 0x00000017170c7223 */ /* 0x000fc6000000000c */
[----:B------:R-:W-:Y:S01]  /*0c60*/  FFMA R13, R22, R22, R13 ;  /* 0x00000016160d7223 */ /* 0x000fe2000000000d */
[C---:B----4-:R-:W-:Y:S01]  /*0c70*/  FFMA R18, R25.reuse, R25, R18 ;  /* 0x0000001919127223 */ /* 0x050fe20000000012 */
[----:B-----5:R-:W-:Y:S01]  /*0c80*/  FADD R22, R25, -R27 ;  /* 0x8000001b19167221 */ /* 0x020fe20000000000 */
[----:B------:R-:W-:-:S03]  /*0c90*/  FFMA R12, R27, R27, R12 ;  /* 0x0000001b1b0c7223 */ /* 0x000fc6000000000c */
[----:B------:R-:W-:-:S07]  /*0ca0*/  FFMA R13, R22, R22, R13 ;  /* 0x00000016160d7223 */ /* 0x000fce000000000d */
.L_x_82:
[----:B------:R-:W-:Y:S05]  /*0cb0*/  @!P0 BRA `(.L_x_80) ;  /* 0x00000000003c8947 */ /* 0x000fea0003800000 */
        /* <DEDUP_REMOVED lines=8> */
[----:B------:R-:W-:-:S04]  /*0d40*/  LEA.HI.X R17, R21, UR13, R22, 0x2, P1 ;  /* 0x0000000d15117c11 */ /* 0x000fc800088f1416 */
[----:B------:R-:W2:Y:S04]  /*0d50*/  LDG.E.CONSTANT R15, desc[UR8][R14.64] ;  /* 0x000000080e0f7981 */ /* 0x000ea8000c1e9900 */
[----:B------:R-:W3:Y:S01]  /*0d60*/  LDG.E.CONSTANT R17, desc[UR8][R16.64] ;  /* 0x0000000810117981 */ /* 0x000ee2000c1e9900 */
[----:B--2---:R-:W-:Y:S01]  /*0d70*/  FFMA R12, R15, R15, R12 ;  /* 0x0000000f0f0c7223 */ /* 0x004fe2000000000c */
[C---:B---3--:R-:W-:Y:S01]  /*0d80*/  FADD R20, R17.reuse, -R15 ;  /* 0x8000000f11147221 */ /* 0x048fe20000000000 */
[----:B------:R-:W-:-:S03]  /*0d90*/  FFMA R18, R17, R17, R18 ;  /* 0x0000001111127223 */ /* 0x000fc60000000012 */
[----:B------:R-:W-:-:S07]  /*0da0*/  FFMA R13, R20, R20, R13 ;  /* 0x00000014140d7223 */ /* 0x000fce000000000d */
.L_x_80:
[----:B------:R-:W0:Y:S01]  /*0db0*/  LDC R11, c[0x0][0x398] ;  /* 0x0000e600ff0b7b82 */ /* 0x000e220000000800 */
[----:B------:R-:W-:Y:S01]  /*0dc0*/  BSSY.RECONVERGENT B0, `(.L_x_83) ;  /* 0x0000012000007945 */ /* 0x000fe20003800200 */
[-C--:B0-----:R-:W-:Y:S01]  /*0dd0*/  FFMA R18, -R18, R11.reuse, 1 ;  /* 0x3f80000012127423 */ /* 0x081fe2000000010b */
[----:B------:R-:W-:-:S04]  /*0de0*/  FFMA R11, -R12, R11, 1 ;  /* 0x3f8000000c0b7423 */ /* 0x000fc8000000010b */
[----:B------:R-:W-:-:S05]  /*0df0*/  FMUL R11, R18, R11 ;  /* 0x0000000b120b7220 */ /* 0x000fca0000400000 */
[----:B------:R-:W-:Y:S01]  /*0e00*/  FMNMX R16, R11, 9.9999999747524270788e-07, !PT ;  /* 0x358637bd0b107809 */ /* 0x000fe20007800000 */
[----:B------:R-:W-:-:S03]  /*0e10*/  FMUL R11, R13, R8 ;  /* 0x000000080d0b7220 */ /* 0x000fc60000400000 */
        /* <DEDUP_REMOVED lines=8> */
[----:B------:R-:W-:Y:S02]  /*0ea0*/  MOV R12, R16 ;  /* 0x00000010000c7202 */ /* 0x000fe40000000f00 */
[----:B------:R-:W-:-:S07]  /*0eb0*/  MOV R14, 0xed0 ;  /* 0x00000ed0000e7802 */ /* 0x000fce0000000f00 */
[----:B------:R-:W-:Y:S05]  /*0ec0*/  CALL.REL.NOINC `($__internal_3_$__cuda_sm3x_div_rn_noftz_f32_slowpath) ;  /* 0x0000000800bc7944 */ /* 0x000fea0003c00000 */
[----:B------:R-:W-:-:S07]  /*0ed0*/  MOV R12, R11 ;  /* 0x0000000b000c7202 */ /* 0x000fce0000000f00 */
.L_x_84:
[----:B------:R-:W-:Y:S05]  /*0ee0*/  BSYNC.RECONVERGENT B0 ;  /* 0x0000000000007941 */ /* 0x000fea0003800200 */
.L_x_83:
        /* <DEDUP_REMOVED lines=8> */
[----:B------:R-:W-:Y:S02]  /*0f70*/  MOV R11, R12 ;  /* 0x0000000c000b7202 */ /* 0x000fe40000000f00 */
[----:B------:R-:W-:-:S07]  /*0f80*/  MOV R18, 0xfa0 ;  /* 0x00000fa000127802 */ /* 0x000fce0000000f00 */
[----:B------:R-:W-:Y:S05]  /*0f90*/  CALL.REL.NOINC `($__internal_2_$__cuda_sm20_sqrt_rn_f32_slowpath) ;  /* 0x00000008002c7944 */ /* 0x000fea0003c00000 */
[----:B------:R-:W-:Y:S05]  /*0fa0*/  BRA `(.L_x_87) ;  /* 0x0000000000107947 */ /* 0x000fea0003800000 */
.L_x_86:
[----:B------:R-:W-:Y:S01]  /*0fb0*/  FMUL.FTZ R11, R12, R13 ;  /* 0x0000000d0c0b7220 */ /* 0x000fe20000410000 */
[----:B------:R-:W-:-:S03]  /*0fc0*/  FMUL.FTZ R13, R13, 0.5 ;  /* 0x3f0000000d0d7820 */ /* 0x000fc60000410000 */
[----:B------:R-:W-:-:S04]  /*0fd0*/  FFMA R12, -R11, R11, R12 ;  /* 0x0000000b0b0c7223 */ /* 0x000fc8000000010c */
[----:B------:R-:W-:-:S07]  /*0fe0*/  FFMA R11, R12, R13, R11 ;  /* 0x0000000d0c0b7223 */ /* 0x000fce000000000b */
.L_x_87:
[----:B------:R-:W-:Y:S05]  /*0ff0*/  BSYNC.RECONVERGENT B0 ;  /* 0x0000000000007941 */ /* 0x000fea0003800200 */
.L_x_85:
[----:B------:R-:W-:Y:S01]  /*1000*/  FADD R11, R14, R11 ;  /* 0x0000000b0e0b7221 */ /* 0x000fe20000000000 */
[----:B------:R-:W-:Y:S01]  /*1010*/  HFMA2 R16, -RZ, RZ, 1.5048828125, 33.21875 ;  /* 0x3e055027ff107431 */ /* 0x000fe200000001ff */
[----:B------:R-:W0:Y:S01]  /*1020*/  MUFU.RCP R17, R6 ;  /* 0x0000000600117308 */ /* 0x000e220000001000 */
[----:B------:R-:W-:Y:S02]  /*1030*/  BSSY.RECONVERGENT B0, `(.L_x_88) ;  /* 0x0000025000007945 */ /* 0x000fe40003800200 */
[----:B------:R-:W-:-:S13]  /*1040*/  FSETP.GEU.AND P0, PT, R11, 1.175494350822287508e-38, PT ;  /* 0x008000000b00780b */ /* 0x000fda0003f0e000 */
[----:B------:R-:W-:-:S05]  /*1050*/  @!P0 FMUL R11, R11, 8388608 ;  /* 0x4b0000000b0b8820 */ /* 0x000fca0000400000 */
[----:B------:R-:W-:-:S04]  /*1060*/  IADD3 R12, PT, PT, R11, -0x3f2aaaab, RZ ;  /* 0xc0d555550b0c7810 */ /* 0x000fc80007ffe0ff */
        /* <DEDUP_REMOVED lines=16> */
[----:B------:R-:W-:Y:S02]  /*1170*/  FFMA R12, R13, 1.1920928955078125e-07, R12 ;  /* 0x340000000d0c7823 */ /* 0x000fe4000000000c */
[----:B------:R-:W-:-:S04]  /*1180*/  FFMA R15, R15, R16, R15 ;  /* 0x000000100f0f7223 */ /* 0x000fc8000000000f */
[----:B------:R-:W-:-:S04]  /*1190*/  FFMA R12, R12, 0.69314718246459960938, R15 ;  /* 0x3f3172180c0c7823 */ /* 0x000fc8000000000f */
[C---:B------:R-:W-:Y:S01]  /*11a0*/  @P0 FFMA R12, R11.reuse, R14, +INF ;  /* 0x7f8000000b0c0423 */ /* 0x040fe2000000000e */
[----:B------:R-:W-:Y:S01]  /*11b0*/  FSETP.NEU.AND P0, PT, R11, RZ, PT ;  /* 0x000000ff0b00720b */ /* 0x000fe20003f0d000 */
[----:B0-----:R-:W-:-:S03]  /*11c0*/  FFMA R14, R17, -R6, 1 ;  /* 0x3f800000110e7423 */ /* 0x001fc60000000806 */
[----:B------:R-:W-:Y:S01]  /*11d0*/  FSEL R11, R12, -INF , P0 ;  /* 0xff8000000c0b7808 */ /* 0x000fe20000000000 */
[----:B------:R-:W-:-:S04]  /*11e0*/  FFMA R14, R17, R14, R17 ;  /* 0x0000000e110e7223 */ /* 0x000fc80000000011 */
[----:B------:R-:W-:-:S03]  /*11f0*/  FFMA R13, R11, R14, RZ ;  /* 0x0000000e0b0d7223 */ /* 0x000fc600000000ff */
[----:B------:R-:W0:Y:S01]  /*1200*/  FCHK P0, R11, R6 ;  /* 0x000000060b007302 */ /* 0x000e220000000000 */
[----:B------:R-:W-:-:S04]  /*1210*/  FFMA R12, R13, -R6, R11 ;  /* 0x800000060d0c7223 */ /* 0x000fc8000000000b */
[----:B------:R-:W-:Y:S01]  /*1220*/  FFMA R15, R14, R12, R13 ;  /* 0x0000000c0e0f7223 */ /* 0x000fe2000000000d */
[----:B0-----:R-:W-:Y:S06]  /*1230*/  @!P0 BRA `(.L_x_89) ;  /* 0x0000000000108947 */ /* 0x001fec0003800000 */
[----:B------:R-:W-:Y:S02]  /*1240*/  MOV R12, R6 ;  /* 0x00000006000c7202 */ /* 0x000fe40000000f00 */
[----:B------:R-:W-:-:S07]  /*1250*/  MOV R14, 0x1270 ;  /* 0x00001270000e7802 */ /* 0x000fce0000000f00 */
[----:B------:R-:W-:Y:S05]  /*1260*/  CALL.REL.NOINC `($__internal_3_$__cuda_sm3x_div_rn_noftz_f32_slowpath) ;  /* 0x0000000400d47944 */ /* 0x000fea0003c00000 */
[----:B------:R-:W-:-:S07]  /*1270*/  IMAD.MOV.U32 R15, RZ, RZ, R11 ;  /* 0x000000ffff0f7224 */ /* 0x000fce00078e000b */
.L_x_89:
[----:B------:R-:W-:Y:S05]  /*1280*/  BSYNC.RECONVERGENT B0 ;  /* 0x0000000000007941 */ /* 0x000fea0003800200 */
.L_x_88:
[----:B------:R-:W0:Y:S01]  /*1290*/  LDC.64 R12, c[0x0][0x390] ;  /* 0x0000e400ff0c7b82 */ /* 0x000e220000000a00 */
[----:B------:R-:W1:Y:S02]  /*12a0*/  LDCU UR10, c[0x0][0x3a4] ;  /* 0x00007480ff0a77ac */ /* 0x000e640008000800 */
[----:B-1----:R-:W-:Y:S01]  /*12b0*/  IMAD R11, R7, UR10, R4 ;  /* 0x0000000a070b7c24 */ /* 0x002fe2000f8e0204 */
[----:B------:R-:W-:-:S03]  /*12c0*/  IADD3 R4, PT, PT, R4, UR7, RZ ;  /* 0x0000000704047c10 */ /* 0x000fc6000fffe0ff */
[----:B0-----:R-:W-:Y:S01]  /*12d0*/  IMAD.WIDE R12, R11, 0x4, R12 ;  /* 0x000000040b0c7825 */ /* 0x001fe200078e020c */
[----:B------:R-:W-:-:S04]  /*12e0*/  ISETP.GE.AND P0, PT, R4, UR10, PT ;  /* 0x0000000a04007c0c */ /* 0x000fc8000bf06270 */
[----:B------:R0:W-:Y:S09]  /*12f0*/  STG.E desc[UR8][R12.64], R15 ;  /* 0x0000000f0c007986 */ /* 0x0001f2000c101908 */
[----:B------:R-:W-:Y:S05]  /*1300*/  @!P0 BRA `(.L_x_90) ;  /* 0xfffffff000348947 */ /* 0x000fea000383ffff */
[----:B------:R-:W-:Y:S05]  /*1310*/  EXIT ;  /* 0x000000000000794d */ /* 0x000fea0003800000 */
.L_x_77:
[----:B------:R-:W-:Y:S01]  /*1320*/  FFMA R0, RZ, -R10, 1 ;  /* 0x3f800000ff007423 */ /* 0x000fe2000000080a */
[----:B------:R-:W-:-:S03]  /*1330*/  FMUL R8, RZ, R8 ;  /* 0x00000008ff087220 */ /* 0x000fc60000400000 */
        /* <DEDUP_REMOVED lines=14> */
.L_x_91:
[----:B------:R-:W-:Y:S01]  /*1420*/  FADD R0, R0, 1 ;  /* 0x3f80000000007421 */ /* 0x000fe20000000000 */
[----:B------:R-:W-:Y:S04]  /*1430*/  BSSY.RECONVERGENT B0, `(.L_x_92) ;  /* 0x000000f000007945 */ /* 0x000fe80003800200 */
[----:B------:R-:W-:-:S05]  /*1440*/  FMNMX R5, R0, 1.0000009536743164062, !PT ;  /* 0x3f80000800057809 */ /* 0x000fca0007800000 */
[----:B------:R-:W-:-:S04]  /*1450*/  FFMA R11, R5, R5, -1 ;  /* 0xbf800000050b7423 */ /* 0x000fc80000000005 */
[----:B------:R0:W1:Y:S01]  /*1460*/  MUFU.RSQ R2, R11 ;  /* 0x0000000b00027308 */ /* 0x0000620000001400 */
[----:B------:R-:W-:-:S04]  /*1470*/  IADD3 R0, PT, PT, R11, -0xd000000, RZ ;  /* 0xf30000000b007810 */ /* 0x000fc80007ffe0ff */
[----:B------:R-:W-:-:S13]  /*1480*/  ISETP.GT.U32.AND P0, PT, R0, 0x727fffff, PT ;  /* 0x727fffff0000780c */ /* 0x000fda0003f04070 */
[----:B01----:R-:W-:Y:S05]  /*1490*/  @!P0 BRA `(.L_x_93) ;  /* 0x0000000000108947 */ /* 0x003fea0003800000 */
[----:B------:R-:W-:-:S07]  /*14a0*/  MOV R18, 0x14c0 ;  /* 0x000014c000127802 */ /* 0x000fce0000000f00 */
[----:B------:R-:W-:Y:S05]  /*14b0*/  CALL.REL.NOINC `($__internal_2_$__cuda_sm20_sqrt_rn_f32_slowpath) ;  /* 0x0000000000e47944 */ /* 0x000fea0003c00000 */
[----:B------:R-:W-:Y:S01]  /*14c0*/  MOV R0, R11 ;  /* 0x0000000b00007202 */ /* 0x000fe20000000f00 */
[----:B------:R-:W-:Y:S06]  /*14d0*/  BRA `(.L_x_94) ;  /* 0x0000000000107947 */ /* 0x000fec0003800000 */
.L_x_93:
[----:B------:R-:W-:Y:S01]  /*14e0*/  FMUL.FTZ R0, R11, R2 ;  /* 0x000000020b007220 */ /* 0x000fe20000410000 */
[----:B------:R-:W-:-:S03]  /*14f0*/  FMUL.FTZ R2, R2, 0.5 ;  /* 0x3f00000002027820 */ /* 0x000fc60000410000 */
[----:B------:R-:W-:-:S04]  /*1500*/  FFMA R3, -R0, R0, R11 ;  /* 0x0000000000037223 */ /* 0x000fc8000000010b */
[----:B------:R-:W-:-:S07]  /*1510*/  FFMA R0, R3, R2, R0 ;  /* 0x0000000203007223 */ /* 0x000fce0000000000 */
.L_x_94:
[----:B------:R-:W-:Y:S05]  /*1520*/  BSYNC.RECONVERGENT B0 ;  /* 0x0000000000007941 */ /* 0x000fea0003800200 */
.L_x_92:
[----:B------:R-:W-:Y:S01]  /*1530*/  FADD R0, R5, R0 ;  /* 0x0000000005007221 */ /* 0x000fe20000000000 */
[----:B------:R-:W-:Y:S01]  /*1540*/  HFMA2 R8, -RZ, RZ, 1.5048828125, 33.21875 ;  /* 0x3e055027ff087431 */ /* 0x000fe200000001ff */
[----:B------:R-:W0:Y:S01]  /*1550*/  MUFU.RCP R9, R6 ;  /* 0x0000000600097308 */ /* 0x000e220000001000 */
[----:B------:R-:W-:Y:S02]  /*1560*/  BSSY.RECONVERGENT B0, `(.L_x_95) ;  /* 0x0000025000007945 */ /* 0x000fe40003800200 */
[----:B------:R-:W-:-:S13]  /*1570*/  FSETP.GEU.AND P0, PT, R0, 1.175494350822287508e-38, PT ;  /* 0x008000000000780b */ /* 0x000fda0003f0e000 */
[----:B------:R-:W-:-:S05]  /*1580*/  @!P0 FMUL R0, R0, 8388608 ;  /* 0x4b00000000008820 */ /* 0x000fca0000400000 */
[----:B------:R-:W-:-:S04]  /*1590*/  IADD3 R2, PT, PT, R0, -0x3f2aaaab, RZ ;  /* 0xc0d5555500027810 */ /* 0x000fc80007ffe0ff */
[----:B------:R-:W-:-:S05]  /*15a0*/  LOP3.LUT R3, R2, 0xff800000, RZ, 0xc0, !PT ;  /* 0xff80000002037812 */ /* 0x000fca00078ec0ff */
[----:B------:R-:W-:Y:S01]  /*15b0*/  IMAD.IADD R2, R0, 0x1, -R3 ;  /* 0x0000000100027824 */ /* 0x000fe200078e0a03 */
[----:B------:R-:W-:-:S03]  /*15c0*/  I2FP.F32.S32 R3, R3 ;  /* 0x0000000300037245 */ /* 0x000fc60000201400 */
        /* <DEDUP_REMOVED lines=8> */
[C---:B------:R-:W-:Y:S01]  /*1650*/  FFMA R8, R5.reuse, R2, -0.5 ;  /* 0xbf00000005087423 */ /* 0x040fe20000000002 */
[----:B------:R-:W-:Y:S02]  /*1660*/  FSEL R2, RZ, -23, P0 ;  /* 0xc1b80000ff027808 */ /* 0x000fe40000000000 */
[----:B------:R-:W-:Y:S01]  /*1670*/  ISETP.GT.U32.AND P0, PT, R0, 0x7f7fffff, PT ;  /* 0x7f7fffff0000780c */ /* 0x000fe20003f04070 */
[----:B------:R-:W-:Y:S02]  /*1680*/  FMUL R8, R5, R8 ;  /* 0x0000000805087220 */ /* 0x000fe40000400000 */
[----:B------:R-:W-:Y:S01]  /*1690*/  FFMA R2, R3, 1.1920928955078125e-07, R2 ;  /* 0x3400000003027823 */ /* 0x000fe20000000002 */
[----:B------:R-:W-:Y:S01]  /*16a0*/  MOV R3, 0x7f800000 ;  /* 0x7f80000000037802 */ /* 0x000fe20000000f00 */
        /* <DEDUP_REMOVED lines=15> */
[----:B------:R-:W-:-:S07]  /*17a0*/  MOV R5, R11 ;  /* 0x0000000b00057202 */ /* 0x000fce0000000f00 */
.L_x_96:
[----:B------:R-:W-:Y:S05]  /*17b0*/  BSYNC.RECONVERGENT B0 ;  /* 0x0000000000007941 */ /* 0x000fea0003800200 */
.L_x_95:
[----:B------:R-:W0:Y:S01]  /*17c0*/  LDC.64 R8, c[0x0][0x390] ;  /* 0x0000e400ff087b82 */ /* 0x000e220000000a00 */
[----:B------:R-:W1:Y:S02]  /*17d0*/  LDCU UR4, c[0x0][0x3a4] ;  /* 0x00007480ff0477ac */ /* 0x000e640008000800 */
.L_x_97:
[----:B-12---:R-:W-:Y:S01]  /*17e0*/  IMAD R3, R7, UR4, R4 ;  /* 0x0000000407037c24 */ /* 0x006fe2000f8e0204 */
[----:B------:R-:W-:-:S03]  /*17f0*/  IADD3 R4, PT, PT, R4, UR7, RZ ;  /* 0x0000000704047c10 */ /* 0x000fc6000fffe0ff */
[----:B0-----:R-:W-:Y:S01]  /*1800*/  IMAD.WIDE R2, R3, 0x4, R8 ;  /* 0x0000000403027825 */ /* 0x001fe200078e0208 */
[----:B------:R-:W-:-:S04]  /*1810*/  ISETP.GE.AND P0, PT, R4, UR4, PT ;  /* 0x0000000404007c0c */ /* 0x000fc8000bf06270 */
[----:B------:R2:W-:Y:S09]  /*1820*/  STG.E desc[UR8][R2.64], R5 ;  /* 0x0000000502007986 */ /* 0x0005f2000c101908 */
[----:B------:R-:W-:Y:S05]  /*1830*/  @!P0 BRA `(.L_x_97) ;  /* 0xfffffffc00e88947 */ /* 0x000fea000383ffff */
[----:B------:R-:W-:Y:S05]  /*1840*/  EXIT ;  /* 0x000000000000794d */ /* 0x000fea0003800000 */
        .weak           $__internal_2_$__cuda_sm20_sqrt_rn_f32_slowpath
        .type           $__internal_2_$__cuda_sm20_sqrt_rn_f32_slowpath,@function
        .size           $__internal_2_$__cuda_sm20_sqrt_rn_f32_slowpath,($__internal_3_$__cuda_sm3x_div_rn_noftz_f32_slowpath - $__internal_2_$__cuda_sm20_sqrt_rn_f32_slowpath)
$__internal_2_$__cuda_sm20_sqrt_rn_f32_slowpath:
[----:B------:R-:W-:-:S13]  /*1850*/  LOP3.LUT P0, RZ, R11, 0x7fffffff, RZ, 0xc0, !PT ;  /* 0x7fffffff0bff7812 */ /* 0x000fda000780c0ff */
[----:B------:R-:W-:Y:S01]  /*1860*/  @!P0 MOV R12, R11 ;  /* 0x0000000b000c8202 */ /* 0x000fe20000000f00 */
[----:B------:R-:W-:Y:S06]  /*1870*/  @!P0 BRA `(.L_x_98) ;  /* 0x0000000000408947 */ /* 0x000fec0003800000 */
[----:B------:R-:W-:-:S13]  /*1880*/  FSETP.GEU.FTZ.AND P0, PT, R11, RZ, PT ;  /* 0x000000ff0b00720b */ /* 0x000fda0003f1e000 */
[----:B------:R-:W-:Y:S01]  /*1890*/  @!P0 IMAD.MOV.U32 R12, RZ, RZ, 0x7fffffff ;  /* 0x7fffffffff0c8424 */ /* 0x000fe200078e00ff */
        /* <DEDUP_REMOVED lines=8> */
[----:B------:R-:W-:Y:S01]  /*1920*/  @P0 FMUL.FTZ R17, R12, 0.5 ;  /* 0x3f0000000c110820 */ /* 0x000fe20000410000 */
[----:B------:R-:W-:Y:S02]  /*1930*/  @!P0 MOV R12, R11 ;  /* 0x0000000b000c8202 */ /* 0x000fe40000000f00 */
[----:B------:R-:W-:-:S04]  /*1940*/  @P0 FADD.FTZ R15, -R16, -RZ ;  /* 0x800000ff100f0221 */ /* 0x000fc80000010100 */
[----:B------:R-:W-:-:S04]  /*1950*/  @P0 FFMA R15, R16, R15, R13 ;  /* 0x0000000f100f0223 */ /* 0x000fc8000000000d */
[----:B------:R-:W-:-:S04]  /*1960*/  @P0 FFMA R15, R15, R17, R16 ;  /* 0x000000110f0f0223 */ /* 0x000fc80000000010 */
[----:B------:R-:W-:-:S07]  /*1970*/  @P0 FMUL.FTZ R12, R15, 2.3283064365386962891e-10 ;  /* 0x2f8000000f0c0820 */ /* 0x000fce0000410000 */
.L_x_98:
[----:B------:R-:W-:Y:S01]  /*1980*/  HFMA2 R13, -RZ, RZ, 0, 0 ;  /* 0x00000000ff0d7431 */ /* 0x000fe200000001ff */
[----:B------:R-:W-:Y:S02]  /*1990*/  MOV R11, R12 ;  /* 0x0000000c000b7202 */ /* 0x000fe40000000f00 */
[----:B------:R-:W-:-:S04]  /*19a0*/  MOV R12, R18 ;  /* 0x00000012000c7202 */ /* 0x000fc80000000f00 */
[----:B------:R-:W-:Y:S05]  /*19b0*/  RET.REL.NODEC R12 `(_Z24poincare_distance_kernelIfEvPKT_S2_PS0_fiiii) ;  /* 0xffffffe40c907950 */ /* 0x000fea0003c3ffff */
        .weak           $__internal_3_$__cuda_sm3x_div_rn_noftz_f32_slowpath
        .type           $__internal_3_$__cuda_sm3x_div_rn_noftz_f32_slowpath,@function
        .size           $__internal_3_$__cuda_sm3x_div_rn_noftz_f32_slowpath,(.L_x_191 - $__internal_3_$__cuda_sm3x_div_rn_noftz_f32_slowpath)
$__internal_3_$__cuda_sm3x_div_rn_noftz_f32_slowpath:
[----:B------:R-:W-:Y:S01]  /*19c0*/  SHF.R.U32.HI R15, RZ, 0x17, R12 ;  /* 0x00000017ff0f7819 */ /* 0x000fe2000001160c */
[----:B------:R-:W-:Y:S01]  /*19d0*/  BSSY.RECONVERGENT B1, `(.L_x_99) ;  /* 0x0000062000017945 */ /* 0x000fe20003800200 */
[----:B------:R-:W-:Y:S02]  /*19e0*/  SHF.R.U32.HI R13, RZ, 0x17, R11 ;  /* 0x00000017ff0d7819 */ /* 0x000fe4000001160b */
[----:B------:R-:W-:Y:S02]  /*19f0*/  LOP3.LUT R15, R15, 0xff, RZ, 0xc0, !PT ;  /* 0x000000ff0f0f7812 */ /* 0x000fe400078ec0ff */
[----:B------:R-:W-:Y:S02]  /*1a00*/  LOP3.LUT R16, R13, 0xff, RZ, 0xc0, !PT ;  /* 0x000000ff0d107812 */ /* 0x000fe400078ec0ff */
[----:B------:R-:W-:Y:S02]  /*1a10*/  IADD3 R18, PT, PT, R15, -0x1, RZ ;  /* 0xffffffff0f127810 */ /* 0x000fe40007ffe0ff */
[----:B------:R-:W-:-:S02]  /*1a20*/  IADD3 R17, PT, PT, R16, -0x1, RZ ;  /* 0xffffffff10117810 */ /* 0x000fc40007ffe0ff */
[----:B------:R-:W-:-:S04]  /*1a30*/  ISETP.GT.U32.AND P0, PT, R18, 0xfd, PT ;  /* 0x000000fd1200780c */ /* 0x000fc80003f04070 */
[----:B------:R-:W-:-:S13]  /*1a40*/  ISETP.GT.U32.OR P0, PT, R17, 0xfd, P0 ;  /* 0x000000fd1100780c */ /* 0x000fda0000704470 */
[----:B------:R-:W-:Y:S01]  /*1a50*/  @!P0 IMAD.MOV.U32 R13, RZ, RZ, RZ ;  /* 0x000000ffff0d8224 */ /* 0x000fe200078e00ff */
        /* <DEDUP_REMOVED lines=19> */
[----:B------:R-:W-:Y:S01]  /*1b90*/  @P0 MOV R13, RZ ;  /* 0x000000ff000d0202 */ /* 0x000fe20000000f00 */
[----:B------:R-:W-:Y:S01]  /*1ba0*/  @!P0 FFMA R11, R11, 1.84467440737095516160e+19, RZ ;  /* 0x5f8000000b0b8823 */ /* 0x000fe200000000ff */
[----:B------:R-:W-:Y:S01]  /*1bb0*/  @!P0 MOV R13, 0xffffffc0 ;  /* 0xffffffc0000d8802 */ /* 0x000fe20000000f00 */
[----:B------:R-:W-:-:S03]  /*1bc0*/  @!P1 FFMA R12, R12, 1.84467440737095516160e+19, RZ ;  /* 0x5f8000000c0c9823 */ /* 0x000fc600000000ff */
[----:B------:R-:W-:-:S07]  /*1bd0*/  @!P1 IADD3 R13, PT, PT, R13, 0x40, RZ ;  /* 0x000000400d0d9810 */ /* 0x000fce0007ffe0ff */
.L_x_100:
[----:B------:R-:W-:Y:S01]  /*1be0*/  LEA R17, R15, 0xc0800000, 0x17 ;  /* 0xc08000000f117811 */ /* 0x000fe200078eb8ff */
[----:B------:R-:W-:Y:S01]  /*1bf0*/  BSSY.RECONVERGENT B2, `(.L_x_105) ;  /* 0x0000036000027945 */ /* 0x000fe20003800200 */
[----:B------:R-:W-:Y:S02]  /*1c00*/  IADD3 R16, PT, PT, R16, -0x7f, RZ ;  /* 0xffffff8110107810 */ /* 0x000fe40007ffe0ff */
[----:B------:R-:W-:-:S03]  /*1c10*/  IADD3 R17, PT, PT, -R17, R12, RZ ;  /* 0x0000000c11117210 */ /* 0x000fc60007ffe1ff */
[C---:B------:R-:W-:Y:S01]  /*1c20*/  IMAD R11, R16.reuse, -0x800000, R11 ;  /* 0xff800000100b7824 */ /* 0x040fe200078e020b */
[----:B------:R-:W0:Y:S01]  /*1c30*/  MUFU.RCP R12, R17 ;  /* 0x00000011000c7308 */ /* 0x000e220000001000 */
[----:B------:R-:W-:Y:S01]  /*1c40*/  FADD.FTZ R18, -R17, -RZ ;  /* 0x800000ff11127221 */ /* 0x000fe20000010100 */
[----:B------:R-:W-:-:S04]  /*1c50*/  IADD3 R16, PT, PT, R16, 0x7f, -R15 ;  /* 0x0000007f10107810 */ /* 0x000fc80007ffe80f */
[----:B------:R-:W-:Y:S01]  /*1c60*/  IADD3 R16, PT, PT, R16, R13, RZ ;  /* 0x0000000d10107210 */ /* 0x000fe20007ffe0ff */
        /* <DEDUP_REMOVED lines=20> */
[CCC-:B------:R-:W-:Y:S01]  /*1db0*/  FFMA.RZ R13, R12.reuse, R18.reuse, R19.reuse ;  /* 0x000000120c0d7223 */ /* 0x1c0fe2000000c013 */
[C---:B------:R-:W-:Y:S02]  /*1dc0*/  IADD3 R16, PT, PT, R17.reuse, 0x20, RZ ;  /* 0x0000002011107810 */ /* 0x040fe40007ffe0ff */
[----:B------:R-:W-:Y:S02]  /*1dd0*/  ISETP.NE.AND P2, PT, R17, RZ, PT ;  /* 0x000000ff1100720c */ /* 0x000fe40003f45270 */
[----:B------:R-:W-:Y:S01]  /*1de0*/  LOP3.LUT R15, R13, 0x7fffff, RZ, 0xc0, !PT ;  /* 0x007fffff0d0f7812 */ /* 0x000fe200078ec0ff */
[CCC-:B------:R-:W-:Y:S01]  /*1df0*/  FFMA.RP R13, R12.reuse, R18.reuse, R19.reuse ;  /* 0x000000120c0d7223 */ /* 0x1c0fe20000008013 */
[----:B------:R-:W-:Y:S01]  /*1e00*/  FFMA.RM R12, R12, R18, R19 ;  /* 0x000000120c0c7223 */ /* 0x000fe20000004013 */
[----:B------:R-:W-:Y:S02]  /*1e10*/  ISETP.NE.AND P1, PT, R17, RZ, PT ;  /* 0x000000ff1100720c */ /* 0x000fe40003f25270 */
[----:B------:R-:W-:-:S02]  /*1e20*/  LOP3.LUT R15, R15, 0x800000, RZ, 0xfc, !PT ;  /* 0x008000000f0f7812 */ /* 0x000fc400078efcff */
[----:B------:R-:W-:Y:S02]  /*1e30*/  IADD3 R17, PT, PT, -R17, RZ, RZ ;  /* 0x000000ff11117210 */ /* 0x000fe40007ffe1ff */
[----:B------:R-:W-:Y:S02]  /*1e40*/  SHF.L.U32 R16, R15, R16, RZ ;  /* 0x000000100f107219 */ /* 0x000fe400000006ff */
[----:B------:R-:W-:Y:S02]  /*1e50*/  FSETP.NEU.FTZ.AND P0, PT, R13, R12, PT ;  /* 0x0000000c0d00720b */ /* 0x000fe40003f1d000 */
[----:B------:R-:W-:Y:S02]  /*1e60*/  SEL R12, R17, RZ, P2 ;  /* 0x000000ff110c7207 */ /* 0x000fe40001000000 */
[----:B------:R-:W-:Y:S02]  /*1e70*/  ISETP.NE.AND P1, PT, R16, RZ, P1 ;  /* 0x000000ff1000720c */ /* 0x000fe40000f25270 */
[----:B------:R-:W-:-:S02]  /*1e80*/  SHF.R.U32.HI R12, RZ, R12, R15 ;  /* 0x0000000cff0c7219 */ /* 0x000fc4000001160f */
[----:B------:R-:W-:Y:S02]  /*1e90*/  PLOP3.LUT P0, PT, P0, P1, PT, 0xf8, 0x8f ;  /* 0x00000000008f781c */ /* 0x000fe40000703f70 */
[----:B------:R-:W-:Y:S02]  /*1ea0*/  SHF.R.U32.HI R16, RZ, 0x1, R12 ;  /* 0x00000001ff107819 */ /* 0x000fe4000001160c */
[----:B------:R-:W-:-:S04]  /*1eb0*/  SEL R13, RZ, 0x1, !P0 ;  /* 0x00000001ff0d7807 */ /* 0x000fc80004000000 */
[----:B------:R-:W-:-:S04]  /*1ec0*/  LOP3.LUT R13, R13, 0x1, R16, 0xf8, !PT ;  /* 0x000000010d0d7812 */ /* 0x000fc800078ef810 */
[----:B------:R-:W-:-:S04]  /*1ed0*/  LOP3.LUT R13, R13, R12, RZ, 0xc0, !PT ;  /* 0x0000000c0d0d7212 */ /* 0x000fc800078ec0ff */
[----:B------:R-:W-:-:S04]  /*1ee0*/  IADD3 R16, PT, PT, R16, R13, RZ ;  /* 0x0000000d10107210 */ /* 0x000fc80007ffe0ff */
[----:B------:R-:W-:Y:S01]  /*1ef0*/  LOP3.LUT R11, R16, R11, RZ, 0xfc, !PT ;  /* 0x0000000b100b7212 */ /* 0x000fe200078efcff */
[----:B------:R-:W-:Y:S06]  /*1f00*/  BRA `(.L_x_108) ;  /* 0x0000000000107947 */ /* 0x000fec0003800000 */
.L_x_107:
[----:B------:R-:W-:-:S04]  /*1f10*/  LOP3.LUT R11, R11, 0x80000000, RZ, 0xc0, !PT ;  /* 0x800000000b0b7812 */ /* 0x000fc800078ec0ff */
[----:B------:R-:W-:Y:S01]  /*1f20*/  LOP3.LUT R11, R11, 0x7f800000, RZ, 0xfc, !PT ;  /* 0x7f8000000b0b7812 */ /* 0x000fe200078efcff */
[----:B------:R-:W-:Y:S06]  /*1f30*/  BRA `(.L_x_108) ;  /* 0x0000000000047947 */ /* 0x000fec0003800000 */
.L_x_106:
[----:B------:R-:W-:-:S07]  /*1f40*/  LEA R11, R16, R11, 0x17 ;  /* 0x0000000b100b7211 */ /* 0x000fce00078eb8ff */
.L_x_108:
[----:B------:R-:W-:Y:S05]  /*1f50*/  BSYNC.RECONVERGENT B2 ;  /* 0x0000000000027941 */ /* 0x000fea0003800200 */
.L_x_105:
[----:B------:R-:W-:Y:S05]  /*1f60*/  BRA `(.L_x_109) ;  /* 0x0000000000207947 */ /* 0x000fea0003800000 */
.L_x_104:
[----:B------:R-:W-:-:S04]  /*1f70*/  LOP3.LUT R11, R12, 0x80000000, R11, 0x48, !PT ;  /* 0x800000000c0b7812 */ /* 0x000fc800078e480b */
[----:B------:R-:W-:Y:S01]  /*1f80*/  LOP3.LUT R11, R11, 0x7f800000, RZ, 0xfc, !PT ;  /* 0x7f8000000b0b7812 */ /* 0x000fe200078efcff */
[----:B------:R-:W-:Y:S06]  /*1f90*/  BRA `(.L_x_109) ;  /* 0x0000000000147947 */ /* 0x000fec0003800000 */
.L_x_103:
[----:B------:R-:W-:Y:S01]  /*1fa0*/  LOP3.LUT R11, R12, 0x80000000, R11, 0x48, !PT ;  /* 0x800000000c0b7812 */ /* 0x000fe200078e480b */
[----:B------:R-:W-:Y:S06]  /*1fb0*/  BRA `(.L_x_109) ;  /* 0x00000000000c7947 */ /* 0x000fec0003800000 */
.L_x_102:
[----:B------:R-:W0:Y:S01]  /*1fc0*/  MUFU.RSQ R11, -QNAN ;  /* 0xffc00000000b7908 */ /* 0x000e220000001400 */
[----:B------:R-:W-:Y:S05]  /*1fd0*/  BRA `(.L_x_109) ;  /* 0x0000000000047947 */ /* 0x000fea0003800000 */
.L_x_101:
[----:B------:R-:W-:-:S07]  /*1fe0*/  FADD.FTZ R11, R11, R12 ;  /* 0x0000000c0b0b7221 */ /* 0x000fce0000010000 */
.L_x_109:
[----:B------:R-:W-:Y:S05]  /*1ff0*/  BSYNC.RECONVERGENT B1 ;  /* 0x0000000000017941 */ /* 0x000fea0003800200 */
.L_x_99:
[----:B------:R-:W-:-:S04]  /*2000*/  HFMA2 R15, -RZ, RZ, 0, 0 ;  /* 0x00000000ff0f7431 */ /* 0x000fc800000001ff */
[----:B0-----:R-:W-:Y:S05]  /*2010*/  RET.REL.NODEC R14 `(_Z24poincare_distance_kernelIfEvPKT_S2_PS0_fiiii) ;  /* 0xffffffdc0ef87950 */ /* 0x001fea0003c3ffff */
.L_x_110:
        /* <DEDUP_REMOVED lines=14> */
.L_x_191:


//--------------------- .text._Z14log_map_kernelIfEvPKT_PS0_fiii --------------------------
	.section	.text._Z14log_map_kernelIfEvPKT_PS0_fiii,"ax",@progbits
	.align	128
        .global         _Z14log_map_kernelIfEvPKT_PS0_fiii
        .type           _Z14log_map_kernelIfEvPKT_PS0_fiii,@function
        .size           _Z14log_map_kernelIfEvPKT_PS0_fiii,(.L_x_194 - _Z14log_map_kernelIfEvPKT_PS0_fiii)
        .other          _Z14log_map_kernelIfEvPKT_PS0_fiii,@"STO_CUDA_ENTRY STV_DEFAULT"
_Z14log_map_kernelIfEvPKT_PS0_fiii:
.text._Z14log_map_kernelIfEvPKT_PS0_fiii:
[----:B------:R-:W-:Y:S01]  /*0000*/  LDC R1, c[0x0][0x37c] ;  /* 0x0000df00ff017b82 */ /* 0x000fe20000000800 */
[----:B------:R-:W0:Y:S07]  /*0010*/  S2R R0, SR_TID.X ;  /* 0x0000000000007919 */ /* 0x000e2e0000002100 */
[----:B------:R-:W0:Y:S01]  /*0020*/  S2UR UR6, SR_CTAID.X ;  /* 0x00000000000679c3 */ /* 0x000e220000002500 */
[----:B------:R-:W1:Y:S01]  /*0030*/  LDCU UR4, c[0x0][0x398] ;  /* 0x00007300ff0477ac */ /* 0x000e620008000800 */
[----:B------:R-:W1:Y:S06]  /*0040*/  LDCU UR5, c[0x0][0x394] ;  /* 0x00007280ff0577ac */ /* 0x000e6c0008000800 */
[----:B------:R-:W0:Y:S01]  /*0050*/  LDC R3, c[0x0][0x360] ;  /* 0x0000d800ff037b82 */ /* 0x000e220000000800 */
[----:B-1----:R-:W-:Y:S01]  /*0060*/  UIMAD UR4, UR4, UR5, URZ ;  /* 0x00000005040472a4 */ /* 0x002fe2000f8e02ff */
[----:B0-----:R-:W-:-:S05]  /*0070*/  IMAD R3, R3, UR6, R0 ;  /* 0x0000000603037c24 */ /* 0x001fca000f8e0200 */
[----:B------:R-:W-:-:S13]  /*0080*/  ISETP.GE.AND P0, PT, R3, UR4, PT ;  /* 0x0000000403007c0c */ /* 0x000fda000bf06270 */
[----:B------:R-:W-:Y:S05]  /*0090*/  @P0 EXIT ;  /* 0x000000000000094d */ /* 0x000fea0003800000 */
[----:B------:R-:W0:Y:S01]  /*00a0*/  LDC R8, c[0x0][0x39c] ;  /* 0x0000e700ff087b82 */ /* 0x000e220000000800 */
[----:B------:R-:W1:Y:S01]  /*00b0*/  LDCU.64 UR6, c[0x0][0x358] ;  /* 0x00006b00ff0677ac */ /* 0x000e620008000a00 */
[----:B------:R-:W-:-:S06]  /*00c0*/  HFMA2 R0, -RZ, RZ, 0.34521484375, 0.483642578125 ;  /* 0x358637bdff007431 */ /* 0x000fcc00000001ff */
[----:B------:R-:W2:Y:S01]  /*00d0*/  LDC.64 R4, c[0x0][0x380] ;  /* 0x0000e000ff047b82 */ /* 0x000ea20000000a00 */
[----:B0-----:R-:W-:Y:S01]  /*00e0*/  ISETP.GE.AND P2, PT, R8, 0x1, PT ;  /* 0x000000010800780c */ /* 0x001fe20003f46270 */
[----:B------:R-:W-:-:S05]  /*00f0*/  IMAD R6, R3, R8, RZ ;  /* 0x0000000803067224 */ /* 0x000fca00078e02ff */
[----:B------:R-:W-:Y:S01]  /*0100*/  SHF.R.S32.HI R7, RZ, 0x1f, R6 ;  /* 0x0000001fff077819 */ /* 0x000fe20000011406 */
[----:B--2---:R-:W-:-:S06]  /*0110*/  IMAD.WIDE R4, R6, 0x4, R4 ;  /* 0x0000000406047825 */ /* 0x004fcc00078e0204 */
[----:B-1----:R-:W-:Y:S05]  /*0120*/  @!P2 BRA `(.L_x_111) ;  /* 0x0000000400a8a947 */ /* 0x002fea0003800000 */
[C---:B------:R-:W-:Y:S01]  /*0130*/  ISETP.GE.U32.AND P1, PT, R8.reuse, 0x10, PT ;  /* 0x000000100800780c */ /* 0x040fe20003f26070 */
[----:B------:R-:W-:Y:S01]  /*0140*/  IMAD.MOV.U32 R0, RZ, RZ, RZ ;  /* 0x000000ffff007224 */ /* 0x000fe200078e00ff */
[----:B------:R-:W-:Y:S02]  /*0150*/  LOP3.LUT R25, R8, 0xf, RZ, 0xc0, !PT ;  /* 0x0000000f08197812 */ /* 0x000fe400078ec0ff */
[----:B------:R-:W-:Y:S02]  /*0160*/  MOV R9, RZ ;  /* 0x000000ff00097202 */ /* 0x000fe40000000f00 */
[----:B------:R-:W-:-:S07]  /*0170*/  ISETP.NE.AND P0, PT, R25, RZ, PT ;  /* 0x000000ff1900720c */ /* 0x000fce0003f05270 */
[----:B------:R-:W-:Y:S06]  /*0180*/  @!P1 BRA `(.L_x_112) ;  /* 0x0000000000b49947 */ /* 0x000fec0003800000 */
[----:B------:R-:W0:Y:S01]  /*0190*/  LDCU.64 UR4, c[0x0][0x380] ;  /* 0x00007000ff0477ac */ /* 0x000e220008000a00 */
[----:B------:R-:W-:Y:S01]  /*01a0*/  LOP3.LUT R9, R8, 0x7ffffff0, RZ, 0xc0, !PT ;  /* 0x7ffffff008097812 */ /* 0x000fe200078ec0ff */
[----:B------:R-:W-:-:S03]  /*01b0*/  IMAD.MOV.U32 R0, RZ, RZ, RZ ;  /* 0x000000ffff007224 */ /* 0x000fc600078e00ff */
[----:B------:R-:W-:Y:S02]  /*01c0*/  IADD3 R26, PT, PT, -R9, RZ, RZ ;  /* 0x000000ff091a7210 */ /* 0x000fe40007ffe1ff */
[----:B0-----:R-:W-:-:S04]  /*01d0*/  LEA R2, P1, R6, UR4, 0x2 ;  /* 0x0000000406027c11 */ /* 0x001fc8000f8210ff */
[----:B------:R-:W-:Y:S02]  /*01e0*/  IADD3 R2, P3, PT, R2, 0x20, RZ ;  /* 0x0000002002027810 */ /* 0x000fe40007f7e0ff */
[----:B------:R-:W-:-:S05]  /*01f0*/  LEA.HI.X R3, R6, UR5, R7, 0x2, P1 ;  /* 0x0000000506037c11 */ /* 0x000fca00088f1407 */
[----:B------:R-:W-:-:S07]  /*0200*/  IMAD.X R3, RZ, RZ, R3, P3 ;  /* 0x000000ffff037224 */ /* 0x000fce00018e0603 */
.L_x_113:
        /* <DEDUP_REMOVED lines=15> */
[----:B--2---:R-:W-:-:S03]  /*0300*/  FFMA R23, R23, R23, R0 ;  /* 0x0000001717177223 */ /* 0x004fc60000000000 */
[----:B------:R0:W2:Y:S01]  /*0310*/  LDG.E.CONSTANT R0, desc[UR6][R2.64+0x1c] ;  /* 0x00001c0602007981 */ /* 0x0000a2000c1e9900 */
[----:B------:R-:W-:Y:S01]  /*0320*/  IADD3 R26, PT, PT, R26, 0x10, RZ ;  /* 0x000000101a1a7810 */ /* 0x000fe20007ffe0ff */
[----:B---3--:R-:W-:-:S03]  /*0330*/  FFMA R23, R22, R22, R23 ;  /* 0x0000001616177223 */ /* 0x008fc60000000017 */
[----:B------:R-:W-:Y:S01]  /*0340*/  ISETP.NE.AND P1, PT, R26, RZ, PT ;  /* 0x000000ff1a00720c */ /* 0x000fe20003f25270 */
[----:B----4-:R-:W-:-:S04]  /*0350*/  FFMA R24, R24, R24, R23 ;  /* 0x0000001818187223 */ /* 0x010fc80000000017 */
[----:B-----5:R-:W-:Y:S01]  /*0360*/  FFMA R21, R21, R21, R24 ;  /* 0x0000001515157223 */ /* 0x020fe20000000018 */
[----:B0-----:R-:W-:-:S03]  /*0370*/  IADD3 R2, P3, PT, R2, 0x40, RZ ;  /* 0x0000004002027810 */ /* 0x001fc60007f7e0ff */
[----:B------:R-:W-:Y:S02]  /*0380*/  FFMA R20, R20, R20, R21 ;  /* 0x0000001414147223 */ /* 0x000fe40000000015 */
[----:B------:R-:W-:Y:S02]  /*0390*/  IMAD.X R3, RZ, RZ, R3, P3 ;  /* 0x000000ffff037224 */ /* 0x000fe400018e0603 */
[----:B------:R-:W-:-:S04]  /*03a0*/  FFMA R19, R19, R19, R20 ;  /* 0x0000001313137223 */ /* 0x000fc80000000014 */
        /* <DEDUP_REMOVED lines=9> */
[----:B--2---:R-:W-:Y:S01]  /*0440*/  FFMA R0, R0, R0, R11 ;  /* 0x0000000000007223 */ /* 0x004fe2000000000b */
[----:B------:R-:W-:Y:S06]  /*0450*/  @P1 BRA `(.L_x_113) ;  /* 0xfffffffc006c1947 */ /* 0x000fec000383ffff */
.L_x_112:
[----:B------:R-:W-:Y:S05]  /*0460*/  @!P0 BRA `(.L_x_114) ;  /* 0x0000000000d48947 */ /* 0x000fea0003800000 */
[----:B------:R-:W-:Y:S02]  /*0470*/  ISETP.GE.U32.AND P0, PT, R25, 0x8, PT ;  /* 0x000000081900780c */ /* 0x000fe40003f06070 */
[----:B------:R-:W-:-:S04]  /*0480*/  LOP3.LUT R10, R8, 0x7, RZ, 0xc0, !PT ;  /* 0x00000007080a7812 */ /* 0x000fc800078ec0ff */
[----:B------:R-:W-:-:S07]  /*0490*/  ISETP.NE.AND P1, PT, R10, RZ, PT ;  /* 0x000000ff0a00720c */ /* 0x000fce0003f25270 */
[----:B------:R-:W-:Y:S06]  /*04a0*/  @!P0 BRA `(.L_x_115) ;  /* 0x0000000000488947 */ /* 0x000fec0003800000 */
        /* <DEDUP_REMOVED lines=9> */
[----:B------:R-:W-:Y:S01]  /*0540*/  IADD3 R9, PT, PT, R9, 0x8, RZ ;  /* 0x0000000809097810 */ /* 0x000fe20007ffe0ff */
[----:B--2---:R-:W-:-:S04]  /*0550*/  FFMA R0, R11, R11, R0 ;  /* 0x0000000b0b007223 */ /* 0x004fc80000000000 */
[----:B---3--:R-:W-:-:S04]  /*0560*/  FFMA R0, R13, R13, R0 ;  /* 0x0000000d0d007223 */ /* 0x008fc80000000000 */
[----:B----4-:R-:W-:-:S04]  /*0570*/  FFMA R0, R15, R15, R0 ;  /* 0x0000000f0f007223 */ /* 0x010fc80000000000 */
[----:B-----5:R-:W-:-:S04]  /*0580*/  FFMA R0, R17, R17, R0 ;  /* 0x0000001111007223 */ /* 0x020fc80000000000 */
[----:B------:R-:W-:-:S04]  /*0590*/  FFMA R0, R19, R19, R0 ;  /* 0x0000001313007223 */ /* 0x000fc80000000000 */
[----:B------:R-:W-:-:S04]  /*05a0*/  FFMA R0, R21, R21, R0 ;  /* 0x0000001515007223 */ /* 0x000fc80000000000 */
[----:B------:R-:W-:-:S04]  /*05b0*/  FFMA R0, R23, R23, R0 ;  /* 0x0000001717007223 */ /* 0x000fc80000000000 */
[----:B------:R-:W-:-:S07]  /*05c0*/  FFMA R0, R25, R25, R0 ;  /* 0x0000001919007223 */ /* 0x000fce0000000000 */
.L_x_115:
        /* <DEDUP_REMOVED lines=9> */
[----:B------:R-:W5:Y:S01]  /*0660*/  LDG.E.CONSTANT R17, desc[UR6][R2.64+0xc] ;  /* 0x00000c0602117981 */ /* 0x000f62000c1e9900 */
[----:B------:R-:W-:-:S02]  /*0670*/  VIADD R9, R9, 0x4 ;  /* 0x0000000409097836 */ /* 0x000fc40000000000 */
[----:B--2---:R-:W-:-:S04]  /*0680*/  FFMA R0, R11, R11, R0 ;  /* 0x0000000b0b007223 */ /* 0x004fc80000000000 */
[----:B---3--:R-:W-:-:S04]  /*0690*/  FFMA R0, R13, R13, R0 ;  /* 0x0000000d0d007223 */ /* 0x008fc80000000000 */
[----:B----4-:R-:W-:-:S04]  /*06a0*/  FFMA R0, R15, R15, R0 ;  /* 0x0000000f0f007223 */ /* 0x010fc80000000000 */
[----:B-----5:R-:W-:-:S07]  /*06b0*/  FFMA R0, R17, R17, R0 ;  /* 0x0000001111007223 */ /* 0x020fce0000000000 */
.L_x_116:
[----:B------:R-:W-:Y:S05]  /*06c0*/  @!P1 BRA `(.L_x_114) ;  /* 0x00000000003c9947 */ /* 0x000fea0003800000 */
[----:B------:R-:W0:Y:S01]  /*06d0*/  LDCU.64 UR4, c[0x0][0x380] ;  /* 0x00007000ff0477ac */ /* 0x000e220008000a00 */
[C---:B------:R-:W-:Y:S01]  /*06e0*/  SHF.L.U64.HI R3, R6.reuse, 0x2, R7 ;  /* 0x0000000206037819 */ /* 0x040fe20000010207 */
[----:B------:R-:W-:Y:S01]  /*06f0*/  IMAD.MOV R8, RZ, RZ, -R8 ;  /* 0x000000ffff087224 */ /* 0x000fe200078e0a08 */
[----:B------:R-:W-:-:S05]  /*0700*/  SHF.L.U32 R2, R6, 0x2, RZ ;  /* 0x0000000206027819 */ /* 0x000fca00000006ff */
[----:B------:R-:W-:-:S03]  /*0710*/  IMAD.WIDE.U32 R2, R9, 0x4, R2 ;  /* 0x0000000409027825 */ /* 0x000fc600078e0002 */
[----:B0-----:R-:W-:-:S04]  /*0720*/  IADD3 R2, P0, PT, R2, UR4, RZ ;  /* 0x0000000402027c10 */ /* 0x001fc8000ff1e0ff */
[----:B------:R-:W-:-:S09]  /*0730*/  IADD3.X R9, PT, PT, R3, UR5, RZ, P0, !PT ;  /* 0x0000000503097c10 */ /* 0x000fd200087fe4ff */
.L_x_117:
[----:B------:R-:W-:-:S06]  /*0740*/  MOV R3, R9 ;  /* 0x0000000900037202 */ /* 0x000fcc0000000f00 */
[----:B------:R0:W2:Y:S01]  /*0750*/  LDG.E.CONSTANT R3, desc[UR6][R2.64] ;  /* 0x0000000602037981 */ /* 0x0000a2000c1e9900 */
[----:B------:R-:W-:-:S05]  /*0760*/  VIADD R8, R8, 0x1 ;  /* 0x0000000108087836 */ /* 0x000fca0000000000 */
[----:B------:R-:W-:Y:S02]  /*0770*/  ISETP.NE.AND P0, PT, R8, RZ, PT ;  /* 0x000000ff0800720c */ /* 0x000fe40003f05270 */
[----:B0-----:R-:W-:-:S04]  /*0780*/  IADD3 R2, P1, PT, R2, 0x4, RZ ;  /* 0x0000000402027810 */ /* 0x001fc80007f3e0ff */
[----:B------:R-:W-:Y:S01]  /*0790*/  IADD3.X R9, PT, PT, RZ, R9, RZ, P1, !PT ;  /* 0x00000009ff097210 */ /* 0x000fe20000ffe4ff */
[----:B--2---:R-:W-:-:S06]  /*07a0*/  FFMA R0, R3, R3, R0 ;  /* 0x0000000303007223 */ /* 0x004fcc0000000000 */
[----:B------:R-:W-:Y:S05]  /*07b0*/  @P0 BRA `(.L_x_117) ;  /* 0xfffffffc00e00947 */ /* 0x000fea000383ffff */
.L_x_114:
[----:B------:R-:W-:-:S07]  /*07c0*/  FADD R0, R0, 9.9999999747524270788e-07 ;  /* 0x358637bd00007421 */ /* 0x000fce0000000000 */
.L_x_111:
[----:B------:R-:W-:Y:S01]  /*07d0*/  VIADD R2, R0, 0xf3000000 ;  /* 0xf300000000027836 */ /* 0x000fe20000000000 */
[----:B------:R0:W1:Y:S01]  /*07e0*/  MUFU.RSQ R9, R0 ;  /* 0x0000000000097308 */ /* 0x0000620000001400 */
[----:B------:R-:W-:Y:S03]  /*07f0*/  BSSY.RECONVERGENT B0, `(.L_x_118) ;  /* 0x000000b000007945 */ /* 0x000fe60003800200 */
[----:B------:R-:W-:-:S13]  /*0800*/  ISETP.GT.U32.AND P0, PT, R2, 0x727fffff, PT ;  /* 0x727fffff0200780c */ /* 0x000fda0003f04070 */
[----:B01----:R-:W-:Y:S05]  /*0810*/  @!P0 BRA `(.L_x_119) ;  /* 0x0000000000108947 */ /* 0x003fea0003800000 */
[----:B------:R-:W-:-:S07]  /*0820*/  MOV R12, 0x840 ;  /* 0x00000840000c7802 */ /* 0x000fce0000000f00 */
[----:B------:R-:W-:Y:S05]  /*0830*/  CALL.REL.NOINC `($__internal_5_$__cuda_sm20_sqrt_rn_f32_slowpath) ;  /* 0x0000001000f07944 */ /* 0x000fea0003c00000 */
[----:B------:R-:W-:Y:S01]  /*0840*/  MOV R8, R9 ;  /* 0x0000000900087202 */ /* 0x000fe20000000f00 */
[----:B------:R-:W-:Y:S06]  /*0850*/  BRA `(.L_x_120) ;  /* 0x0000000000107947 */ /* 0x000fec0003800000 */
.L_x_119:
[C---:B------:R-:W-:Y:S01]  /*0860*/  FMUL.FTZ R3, R9.reuse, R0 ;  /* 0x0000000009037220 */ /* 0x040fe20000410000 */
[----:B------:R-:W-:-:S03]  /*0870*/  FMUL.FTZ R8, R9, 0.5 ;  /* 0x3f00000009087820 */ /* 0x000fc60000410000 */
[----:B------:R-:W-:-:S04]  /*0880*/  FFMA R0, -R3, R3, R0 ;  /* 0x0000000303007223 */ /* 0x000fc80000000100 */
[----:B------:R-:W-:-:S07]  /*0890*/  FFMA R8, R0, R8, R3 ;  /* 0x0000000800087223 */ /* 0x000fce0000000003 */
.L_x_120:
[----:B------:R-:W-:Y:S05]  /*08a0*/  BSYNC.RECONVERGENT B0 ;  /* 0x0000000000007941 */ /* 0x000fea0003800200 */
.L_x_118:
[----:B------:R-:W0:Y:S02]  /*08b0*/  LDCU UR5, c[0x0][0x390] ;  /* 0x00007200ff0577ac */ /* 0x000e240008000800 */
[----:B0-----:R-:W-:Y:S02]  /*08c0*/  UIADD3 UR4, UPT, UPT, UR5, -0xd000000, URZ ;  /* 0xf300000005047890 */ /* 0x001fe4000fffe0ff */
[----:B------:R-:W0:Y:S02]  /*08d0*/  MUFU.RSQ R0, UR5 ;  /* 0x0000000500007d08 */ /* 0x000e240008001400 */
[----:B------:R-:W-:-:S09]  /*08e0*/  UISETP.GT.U32.AND UP0, UPT, UR4, 0x727fffff, UPT ;  /* 0x727fffff0400788c */ /* 0x000fd2000bf04070 */
[----:B------:R-:W-:Y:S05]  /*08f0*/  BRA.U !UP0, `(.L_x_121) ;  /* 0x00000001081c7547 */ /* 0x000fea000b800000 */
[----:B------:R-:W0:Y:S01]  /*0900*/  LDCU UR4, c[0x0][0x390] ;  /* 0x00007200ff0477ac */ /* 0x000e220008000800 */
[----:B------:R-:W-:Y:S01]  /*0910*/  BSSY.RECONVERGENT B0, `(.L_x_122) ;  /* 0x0000004000007945 */ /* 0x000fe20003800200 */
[----:B------:R-:W-:Y:S01]  /*0920*/  MOV R12, 0x950 ;  /* 0x00000950000c7802 */ /* 0x000fe20000000f00 */
[----:B0-----:R-:W-:-:S07]  /*0930*/  IMAD.U32 R0, RZ, RZ, UR4 ;  /* 0x00000004ff007e24 */ /* 0x001fce000f8e00ff */
[----:B------:R-:W-:Y:S05]  /*0940*/  CALL.REL.NOINC `($__internal_5_$__cuda_sm20_sqrt_rn_f32_slowpath) ;  /* 0x0000001000ac7944 */ /* 0x000fea0003c00000 */
[----:B------:R-:W-:Y:S05]  /*0950*/  BSYNC.RECONVERGENT B0 ;  /* 0x0000000000007941 */ /* 0x000fea0003800200 */
.L_x_122:
[----:B------:R-:W-:Y:S05]  /*0960*/  BRA `(.L_x_123) ;  /* 0x0000000000107947 */ /* 0x000fea0003800000 */
.L_x_121:
[C---:B0-----:R-:W-:Y:S01]  /*0970*/  FMUL.FTZ R9, R0.reuse, UR5 ;  /* 0x0000000500097c20 */ /* 0x041fe20008410000 */
[----:B------:R-:W-:-:S03]  /*0980*/  FMUL.FTZ R2, R0, 0.5 ;  /* 0x3f00000000027820 */ /* 0x000fc60000410000 */
[----:B------:R-:W-:-:S04]  /*0990*/  FFMA R0, -R9, R9, UR5 ;  /* 0x0000000509007e23 */ /* 0x000fc80008000109 */
[----:B------:R-:W-:-:S07]  /*09a0*/  FFMA R9, R0, R2, R9 ;  /* 0x0000000200097223 */ /* 0x000fce0000000009 */
.L_x_123:
[----:B------:R-:W-:Y:S01]  /*09b0*/  IADD3 R0, PT, PT, R9, 0x1800000, RZ ;  /* 0x0180000009007810 */ /* 0x000fe20007ffe0ff */
[----:B------:R-:W-:Y:S03]  /*09c0*/  BSSY.RECONVERGENT B0, `(.L_x_124) ;  /* 0x000000d000007945 */ /* 0x000fe60003800200 */
[----:B------:R-:W-:-:S04]  /*09d0*/  LOP3.LUT R0, R0, 0x7f800000, RZ, 0xc0, !PT ;  /* 0x7f80000000007812 */ /* 0x000fc800078ec0ff */
[----:B------:R-:W-:-:S13]  /*09e0*/  ISETP.GT.U32.AND P0, PT, R0, 0x1ffffff, PT ;  /* 0x01ffffff0000780c */ /* 0x000fda0003f04070 */
[----:B------:R-:W-:Y:S05]  /*09f0*/  @P0 BRA `(.L_x_125) ;  /* 0x0000000000140947 */ /* 0x000fea0003800000 */
[----:B------:R-:W-:Y:S01]  /*0a00*/  IMAD.MOV.U32 R0, RZ, RZ, R9 ;  /* 0x000000ffff007224 */ /* 0x000fe200078e0009 */
[----:B------:R-:W-:-:S07]  /*0a10*/  MOV R10, 0xa30 ;  /* 0x00000a30000a7802 */ /* 0x000fce0000000f00 */
[----:B------:R-:W-:Y:S05]  /*0a20*/  CALL.REL.NOINC `($__internal_4_$__cuda_sm20_rcp_rn_f32_slowpath) ;  /* 0x0000000c00a47944 */ /* 0x000fea0003c00000 */
[----:B------:R-:W-:Y:S01]  /*0a30*/  MOV R0, R3 ;  /* 0x0000000300007202 */ /* 0x000fe20000000f00 */
[----:B------:R-:W-:Y:S06]  /*0a40*/  BRA `(.L_x_126) ;  /* 0x0000000000107947 */ /* 0x000fec0003800000 */
.L_x_125:
[----:B------:R-:W0:Y:S02]  /*0a50*/  MUFU.RCP R0, R9 ;  /* 0x0000000900007308 */ /* 0x000e240000001000 */
[----:B0-----:R-:W-:-:S04]  /*0a60*/  FFMA R2, R0, R9, -1 ;  /* 0xbf80000000027423 */ /* 0x001fc80000000009 */
[----:B------:R-:W-:-:S04]  /*0a70*/  FADD.FTZ R3, -R2, -RZ ;  /* 0x800000ff02037221 */ /* 0x000fc80000010100 */
[----:B------:R-:W-:-:S07]  /*0a80*/  FFMA R0, R0, R3, R0 ;  /* 0x0000000300007223 */ /* 0x000fce0000000000 */
.L_x_126:
[----:B------:R-:W-:Y:S05]  /*0a90*/  BSYNC.RECONVERGENT B0 ;  /* 0x0000000000007941 */ /* 0x000fea0003800200 */
.L_x_124:
[----:B------:R-:W-:Y:S01]  /*0aa0*/  FADD R3, R0, -9.9999999747524270788e-07 ;  /* 0xb58637bd00037421 */ /* 0x000fe20000000000 */
[----:B------:R-:W-:Y:S04]  /*0ab0*/  BSSY.RECONVERGENT B0, `(.L_x_127) ;  /* 0x0000014000007945 */ /* 0x000fe80003800200 */
[----:B------:R-:W-:-:S05]  /*0ac0*/  FMNMX R0, R3, R8, PT ;  /* 0x0000000803007209 */ /* 0x000fca0003800000 */
[----:B------:R-:W-:-:S05]  /*0ad0*/  FMUL R0, R0, R9 ;  /* 0x0000000900007220 */ /* 0x000fca0000400000 */
[----:B------:R-:W-:-:S05]  /*0ae0*/  FMNMX R0, R0, 0.99900001287460327148, PT ;  /* 0x3f7fbe7700007809 */ /* 0x000fca0003800000 */
[C---:B------:R-:W-:Y:S01]  /*0af0*/  FADD R2, -R0.reuse, 1 ;  /* 0x3f80000000027421 */ /* 0x040fe20000000100 */
[----:B------:R-:W-:-:S03]  /*0b00*/  FADD R0, R0, 1 ;  /* 0x3f80000000007421 */ /* 0x000fc60000000000 */
[----:B------:R-:W-:Y:S01]  /*0b10*/  FADD R11, R2, 9.9999999747524270788e-07 ;  /* 0x358637bd020b7421 */ /* 0x000fe20000000000 */
[----:B------:R-:W-:-:S03]  /*0b20*/  FADD R0, R0, 9.9999999747524270788e-07 ;  /* 0x358637bd00007421 */ /* 0x000fc60000000000 */
        /* <DEDUP_REMOVED lines=10> */
[----:B------:R-:W-:Y:S05]  /*0bd0*/  CALL.REL.NOINC `($__internal_6_$__cuda_sm3x_div_rn_noftz_f32_slowpath) ;  /* 0x0000001000647944 */ /* 0x000fea0003c00000 */
[----:B------:R-:W-:-:S07]  /*0be0*/  MOV R2, R0 ;  /* 0x0000000000027202 */ /* 0x000fce0000000f00 */
.L_x_128:
[----:B------:R-:W-:Y:S05]  /*0bf0*/  BSYNC.RECONVERGENT B0 ;  /* 0x0000000000007941 */ /* 0x000fea0003800200 */
.L_x_127:
[----:B------:R-:W-:Y:S02]  /*0c00*/  IMAD.MOV.U32 R0, RZ, RZ, R2 ;  /* 0x000000ffff007224 */ /* 0x000fe400078e0002 */
[----:B------:R-:W-:Y:S02]  /*0c10*/  HFMA2 R11, -RZ, RZ, 1.5048828125, 33.21875 ;  /* 0x3e055027ff0b7431 */ /* 0x000fe400000001ff */
[----:B------:R-:W-:Y:S01]  /*0c20*/  FFMA R9, R9, R8, 9.9999999747524270788e-07 ;  /* 0x358637bd09097423 */ /* 0x000fe20000000008 */
[----:B------:R-:W-:Y:S01]  /*0c30*/  BSSY.RECONVERGENT B0, `(.L_x_129) ;  /* 0x0000027000007945 */ /* 0x000fe20003800200 */
[C---:B------:R-:W-:Y:S02]  /*0c40*/  FSETP.GEU.AND P0, PT, R0.reuse, 1.175494350822287508e-38, PT ;  /* 0x008000000000780b */ /* 0x040fe40003f0e000 */
[----:B------:R-:W0:Y:S11]  /*0c50*/  MUFU.RCP R8, R9 ;  /* 0x0000000900087308 */ /* 0x000e360000001000 */
[----:B------:R-:W-:-:S05]  /*0c60*/  @!P0 FMUL R0, R0, 8388608 ;  /* 0x4b00000000008820 */ /* 0x000fca0000400000 */
[----:B------:R-:W-:-:S04]  /*0c70*/  IADD3 R2, PT, PT, R0, -0x3f2aaaab, RZ ;  /* 0xc0d5555500027810 */ /* 0x000fc80007ffe0ff */
[----:B------:R-:W-:-:S05]  /*0c80*/  LOP3.LUT R3, R2, 0xff800000, RZ, 0xc0, !PT ;  /* 0xff80000002037812 */ /* 0x000fca00078ec0ff */
[----:B------:R-:W-:Y:S01]  /*0c90*/  IMAD.IADD R2, R0, 0x1, -R3 ;  /* 0x0000000100027824 */ /* 0x000fe200078e0a03 */
[----:B------:R-:W-:-:S03]  /*0ca0*/  I2FP.F32.S32 R3, R3 ;  /* 0x0000000300037245 */ /* 0x000fc60000201400 */
[----:B------:R-:W-:Y:S01]  /*0cb0*/  FADD R10, R2, -1 ;  /* 0xbf800000020a7421 */ /* 0x000fe20000000000 */
[----:B------:R-:W-:Y:S02]  /*0cc0*/  FSEL R2, RZ, -23, P0 ;  /* 0xc1b80000ff027808 */ /* 0x000fe40000000000 */
[----:B------:R-:W-:Y:S01]  /*0cd0*/  ISETP.GT.U32.AND P0, PT, R0, 0x7f7fffff, PT ;  /* 0x7f7fffff0000780c */ /* 0x000fe20003f04070 */
[C---:B------:R-:W-:Y:S02]  /*0ce0*/  FFMA R11, R10.reuse, -R11, 0.14084610342979431152 ;  /* 0x3e1039f60a0b7423 */ /* 0x040fe4000000080b */
[----:B------:R-:W-:Y:S01]  /*0cf0*/  FFMA R2, R3, 1.1920928955078125e-07, R2 ;  /* 0x3400000003027823 */ /* 0x000fe20000000002 */
[----:B------:R-:W-:Y:S02]  /*0d00*/  IMAD.MOV.U32 R3, RZ, RZ, 0x7f800000 ;  /* 0x7f800000ff037424 */ /* 0x000fe400078e00ff */
[----:B------:R-:W-:-:S04]  /*0d10*/  FFMA R11, R10, R11, -0.12148627638816833496 ;  /* 0xbdf8cdcc0a0b7423 */ /* 0x000fc8000000000b */
[----:B------:R-:W-:-:S04]  /*0d20*/  FFMA R11, R10, R11, 0.13980610668659210205 ;  /* 0x3e0f29550a0b7423 */ /* 0x000fc8000000000b */
[----:B------:R-:W-:-:S04]  /*0d30*/  FFMA R11, R10, R11, -0.16684235632419586182 ;  /* 0xbe2ad8b90a0b7423 */ /* 0x000fc8000000000b */
[----:B------:R-:W-:-:S04]  /*0d40*/  FFMA R11, R10, R11, 0.20012299716472625732 ;  /* 0x3e4ced0b0a0b7423 */ /* 0x000fc8000000000b */
[----:B------:R-:W-:-:S04]  /*0d50*/  FFMA R11, R10, R11, -0.24999669194221496582 ;  /* 0xbe7fff220a0b7423 */ /* 0x000fc8000000000b */
[----:B------:R-:W-:-:S04]  /*0d60*/  FFMA R11, R10, R11, 0.33333182334899902344 ;  /* 0x3eaaaa780a0b7423 */ /* 0x000fc8000000000b */
[----:B------:R-:W-:-:S04]  /*0d70*/  FFMA R11, R10, R11, -0.5 ;  /* 0xbf0000000a0b7423 */ /* 0x000fc8000000000b */
[----:B------:R-:W-:-:S04]  /*0d80*/  FMUL R11, R10, R11 ;  /* 0x0000000b0a0b7220 */ /* 0x000fc80000400000 */
[----:B------:R-:W-:-:S04]  /*0d90*/  FFMA R11, R10, R11, R10 ;  /* 0x0000000b0a0b7223 */ /* 0x000fc8000000000a */
[----:B------:R-:W-:Y:S01]  /*0da0*/  FFMA R2, R2, 0.69314718246459960938, R11 ;  /* 0x3f31721802027823 */ /* 0x000fe2000000000b */
[C---:B------:R-:W-:Y:S01]  /*0db0*/  @P0 FFMA R2, R0.reuse, R3, +INF ;  /* 0x7f80000000020423 */ /* 0x040fe20000000003 */
[----:B------:R-:W-:Y:S01]  /*0dc0*/  FSETP.NEU.AND P0, PT, R0, RZ, PT ;  /* 0x000000ff0000720b */ /* 0x000fe20003f0d000 */
[----:B0-----:R-:W-:Y:S02]  /*0dd0*/  FFMA R3, -R9, R8, 1 ;  /* 0x3f80000009037423 */ /* 0x001fe40000000108 */
[----:B------:R-:W-:Y:S02]  /*0de0*/  FMUL R2, R2, 0.5 ;  /* 0x3f00000002027820 */ /* 0x000fe40000400000 */
[----:B------:R-:W-:-:S03]  /*0df0*/  FFMA R3, R8, R3, R8 ;  /* 0x0000000308037223 */ /* 0x000fc60000000008 */
[----:B------:R-:W-:-:S04]  /*0e00*/  FSEL R0, R2, -INF , P0 ;  /* 0xff80000002007808 */ /* 0x000fc80000000000 */
[----:B------:R-:W0:Y:S01]  /*0e10*/  FCHK P0, R0, R9 ;  /* 0x0000000900007302 */ /* 0x000e220000000000 */
[----:B------:R-:W-:-:S04]  /*0e20*/  FFMA R10, R0, R3, RZ ;  /* 0x00000003000a7223 */ /* 0x000fc800000000ff */
[----:B------:R-:W-:-:S04]  /*0e30*/  FFMA R2, -R9, R10, R0 ;  /* 0x0000000a09027223 */ /* 0x000fc80000000100 */
[----:B------:R-:W-:Y:S01]  /*0e40*/  FFMA R10, R3, R2, R10 ;  /* 0x00000002030a7223 */ /* 0x000fe2000000000a */
[----:B0-----:R-:W-:Y:S06]  /*0e50*/  @!P0 BRA `(.L_x_130) ;  /* 0x0000000000108947 */ /* 0x001fec0003800000 */
[----:B------:R-:W-:Y:S02]  /*0e60*/  MOV R3, R9 ;  /* 0x0000000900037202 */ /* 0x000fe40000000f00 */
[----:B------:R-:W-:-:S07]  /*0e70*/  MOV R2, 0xe90 ;  /* 0x00000e9000027802 */ /* 0x000fce0000000f00 */
[----:B------:R-:W-:Y:S05]  /*0e80*/  CALL.REL.NOINC `($__internal_6_$__cuda_sm3x_div_rn_noftz_f32_slowpath) ;  /* 0x0000000c00b87944 */ /* 0x000fea0003c00000 */
[----:B------:R-:W-:-:S07]  /*0e90*/  IMAD.MOV.U32 R10, RZ, RZ, R0 ;  /* 0x000000ffff0a7224 */ /* 0x000fce00078e0000 */
.L_x_130:
[----:B------:R-:W-:Y:S05]  /*0ea0*/  BSYNC.RECONVERGENT B0 ;  /* 0x0000000000007941 */ /* 0x000fea0003800200 */
.L_x_129:
[----:B------:R-:W-:Y:S05]  /*0eb0*/  @!P2 EXIT ;  /* 0x000000000000a94d */ /* 0x000fea0003800000 */
[----:B------:R-:W0:Y:S01]  /*0ec0*/  LDCU UR4, c[0x0][0x39c] ;  /* 0x00007380ff0477ac */ /* 0x000e220008000800 */
[----:B------:R-:W-:Y:S01]  /*0ed0*/  MOV R11, RZ ;  /* 0x000000ff000b7202 */ /* 0x000fe20000000f00 */
[----:B0-----:R-:W-:Y:S02]  /*0ee0*/  UISETP.GE.U32.AND UP0, UPT, UR4, 0x10, UPT ;  /* 0x000000100400788c */ /* 0x001fe4000bf06070 */
[----:B------:R-:W-:-:S06]  /*0ef0*/  ULOP3.LUT UR8, UR4, 0xf, URZ, 0xc0, !UPT ;  /* 0x0000000f04087892 */ /* 0x000fcc000f8ec0ff */
[----:B------:R-:W-:Y:S01]  /*0f00*/  ISETP.NE.AND P0, PT, RZ, UR8, PT ;  /* 0x00000008ff007c0c */ /* 0x000fe2000bf05270 */
[----:B------:R-:W-:-:S12]  /*0f10*/  BRA.U !UP0, `(.L_x_131) ;  /* 0x00000005080c7547 */ /* 0x000fd8000b800000 */
[----:B------:R-:W0:Y:S01]  /*0f20*/  LDCU.128 UR12, c[0x0][0x380] ;  /* 0x00007000ff0c77ac */ /* 0x000e220008000c00 */
[----:B------:R-:W-:Y:S01]  /*0f30*/  LEA R20, P1, R6, 0x20, 0x2 ;  /* 0x0000002006147811 */ /* 0x000fe200078210ff */
[----:B------:R-:W-:-:S03]  /*0f40*/  ULOP3.LUT UR9, UR4, 0x7ffffff0, URZ, 0xc0, !UPT ;  /* 0x7ffffff004097892 */ /* 0x000fc6000f8ec0ff */
[----:B------:R-:W-:Y:S01]  /*0f50*/  LEA.HI.X R22, R6, RZ, R7, 0x2, P1 ;  /* 0x000000ff06167211 */ /* 0x000fe200008f1407 */
[----:B------:R-:W-:Y:S02]  /*0f60*/  UIADD3 UR5, UPT, UPT, -UR9, URZ, URZ ;  /* 0x000000ff09057290 */ /* 0x000fe4000fffe1ff */
[----:B------:R-:W-:Y:S01]  /*0f70*/  IMAD.U32 R11, RZ, RZ, UR9 ;  /* 0x00000009ff0b7e24 */ /* 0x000fe2000f8e00ff */
[C---:B0-----:R-:W-:Y:S02]  /*0f80*/  IADD3 R2, P2, PT, R20.reuse, UR12, RZ ;  /* 0x0000000c14027c10 */ /* 0x041fe4000ff5e0ff */
[----:B------:R-:W-:Y:S02]  /*0f90*/  IADD3 R20, P3, PT, R20, UR14, RZ ;  /* 0x0000000e14147c10 */ /* 0x000fe4000ff7e0ff */
[C---:B------:R-:W-:Y:S02]  /*0fa0*/  IADD3.X R3, PT, PT, R22.reuse, UR13, RZ, P2, !PT ;  /* 0x0000000d16037c10 */ /* 0x040fe400097fe4ff */
[----:B------:R-:W-:-:S09]  /*0fb0*/  IADD3.X R22, PT, PT, R22, UR15, RZ, P3, !PT ;  /* 0x0000000f16167c10 */ /* 0x000fd20009ffe4ff */
.L_x_132:
[----:B0-----:R-:W2:Y:S04]  /*0fc0*/  LDG.E.CONSTANT R9, desc[UR6][R2.64+-0x20] ;  /* 0xffffe00602097981 */ /* 0x001ea8000c1e9900 */
        /* <DEDUP_REMOVED lines=14> */
[----:B------:R0:W5:Y:S01]  /*10b0*/  LDG.E.CONSTANT R15, desc[UR6][R2.64+0x1c] ;  /* 0x00001c06020f7981 */ /* 0x000162000c1e9900 */
[----:B------:R-:W-:-:S04]  /*10c0*/  UIADD3 UR5, UPT, UPT, UR5, 0x10, URZ ;  /* 0x0000001005057890 */ /* 0x000fc8000fffe0ff */
[----:B------:R-:W-:Y:S01]  /*10d0*/  UISETP.NE.AND UP0, UPT, UR5, URZ, UPT ;  /* 0x000000ff0500728c */ /* 0x000fe2000bf05270 */
[----:B0-----:R-:W-:-:S04]  /*10e0*/  IADD3 R2, P1, PT, R2, 0x40, RZ ;  /* 0x0000004002027810 */ /* 0x001fc80007f3e0ff */
[----:B------:R-:W-:Y:S01]  /*10f0*/  IADD3.X R3, PT, PT, RZ, R3, RZ, P1, !PT ;  /* 0x00000003ff037210 */ /* 0x000fe20000ffe4ff */
[-C--:B--2---:R-:W-:Y:S01]  /*1100*/  FMUL R24, R9, R10.reuse ;  /* 0x0000000a09187220 */ /* 0x084fe20000400000 */
[----:B------:R-:W-:Y:S02]  /*1110*/  IMAD.MOV.U32 R9, RZ, RZ, R22 ;  /* 0x000000ffff097224 */ /* 0x000fe400078e0016 */
[----:B---3--:R-:W-:Y:S01]  /*1120*/  FMUL R26, R8, R10 ;  /* 0x0000000a081a7220 */ /* 0x008fe20000400000 */
[----:B------:R-:W-:Y:S01]  /*1130*/  MOV R8, R20 ;  /* 0x0000001400087202 */ /* 0x000fe20000000f00 */
[----:B----4-:R-:W-:-:S03]  /*1140*/  FMUL R18, R18, R10 ;  /* 0x0000000a12127220 */ /* 0x010fc60000400000 */
[----:B------:R-:W-:Y:S01]  /*1150*/  IADD3 R20, P2, PT, R8, 0x40, RZ ;  /* 0x0000004008147810 */ /* 0x000fe20007f5e0ff */
[----:B------:R0:W-:Y:S01]  /*1160*/  STG.E desc[UR6][R8.64+-0x20], R24 ;  /* 0xffffe01808007986 */ /* 0x0001e2000c101906 */
[----:B-----5:R-:W-:-:S03]  /*1170*/  FMUL R12, R12, R10 ;  /* 0x0000000a0c0c7220 */ /* 0x020fc60000400000 */
[----:B------:R0:W-:Y:S01]  /*1180*/  STG.E desc[UR6][R8.64+-0x1c], R26 ;  /* 0xffffe41a08007986 */ /* 0x0001e2000c101906 */
[----:B------:R-:W-:Y:S02]  /*1190*/  IMAD.X R22, RZ, RZ, R9, P2 ;  /* 0x000000ffff167224 */ /* 0x000fe400010e0609 */
[-C--:B------:R-:W-:Y:S01]  /*11a0*/  FMUL R16, R16, R10.reuse ;  /* 0x0000000a10107220 */ /* 0x080fe20000400000 */
[----:B------:R0:W-:Y:S01]  /*11b0*/  STG.E desc[UR6][R8.64+-0x18], R18 ;  /* 0xffffe81208007986 */ /* 0x0001e2000c101906 */
[----:B------:R-:W-:-:S03]  /*11c0*/  FMUL R14, R14, R10 ;  /* 0x0000000a0e0e7220 */ /* 0x000fc60000400000 */
        /* <DEDUP_REMOVED lines=20> */
[----:B------:R0:W-:Y:S04]  /*1310*/  STG.E desc[UR6][R8.64+0x14], R19 ;  /* 0x0000141308007986 */ /* 0x0001e8000c101906 */
[----:B------:R0:W-:Y:S04]  /*1320*/  STG.E desc[UR6][R8.64+0x18], R17 ;  /* 0x0000181108007986 */ /* 0x0001e8000c101906 */
[----:B------:R0:W-:Y:S01]  /*1330*/  STG.E desc[UR6][R8.64+0x1c], R15 ;  /* 0x00001c0f08007986 */ /* 0x0001e2000c101906 */
[----:B------:R-:W-:Y:S05]  /*1340*/  BRA.U UP0, `(.L_x_132) ;  /* 0xfffffffd001c7547 */ /* 0x000fea000b83ffff */
.L_x_131:
[----:B------:R-:W-:Y:S05]  /*1350*/  @!P0 EXIT ;  /* 0x000000000000894d */ /* 0x000fea0003800000 */
[----:B------:R-:W-:Y:S02]  /*1360*/  UISETP.GE.U32.AND UP0, UPT, UR8, 0x8, UPT ;  /* 0x000000080800788c */ /* 0x000fe4000bf06070 */
[----:B------:R-:W-:-:S06]  /*1370*/  ULOP3.LUT UR5, UR4, 0x7, URZ, 0xc0, !UPT ;  /* 0x0000000704057892 */ /* 0x000fcc000f8ec0ff */
[----:B------:R-:W-:Y:S01]  /*1380*/  ISETP.NE.AND P1, PT, RZ, UR5, PT ;  /* 0x00000005ff007c0c */ /* 0x000fe2000bf25270 */
[----:B------:R-:W-:-:S12]  /*1390*/  BRA.U !UP0, `(.L_x_133) ;  /* 0x00000001087c7547 */ /* 0x000fd8000b800000 */
[C---:B0-----:R-:W-:Y:S01]  /*13a0*/  IMAD.WIDE.U32 R8, R11.reuse, 0x4, R4 ;  /* 0x000000040b087825 */ /* 0x041fe200078e0004 */
[----:B------:R-:W0:Y:S04]  /*13b0*/  LDCU.64 UR8, c[0x0][0x388] ;  /* 0x00007100ff0877ac */ /* 0x000e280008000a00 */
        /* <DEDUP_REMOVED lines=8> */
[----:B------:R-:W-:Y:S01]  /*1440*/  IADD3 R0, P0, PT, R6, R11, RZ ;  /* 0x0000000b06007210 */ /* 0x000fe20007f1e0ff */
[----:B------:R-:W-:-:S03]  /*1450*/  VIADD R11, R11, 0x8 ;  /* 0x000000080b0b7836 */ /* 0x000fc60000000000 */
[----:B------:R-:W-:Y:S02]  /*1460*/  IADD3.X R3, PT, PT, RZ, R7, RZ, P0, !PT ;  /* 0x00000007ff037210 */ /* 0x000fe400007fe4ff */
[----:B0-----:R-:W-:-:S04]  /*1470*/  LEA R2, P0, R0, UR8, 0x2 ;  /* 0x0000000800027c11 */ /* 0x001fc8000f8010ff */
[----:B------:R-:W-:Y:S01]  /*1480*/  LEA.HI.X R3, R0, UR9, R3, 0x2, P0 ;  /* 0x0000000900037c11 */ /* 0x000fe200080f1403 */
[-C--:B--2---:R-:W-:Y:S01]  /*1490*/  FMUL R13, R13, R10.reuse ;  /* 0x0000000a0d0d7220 */ /* 0x084fe20000400000 */
[----:B---3--:R-:W-:-:S04]  /*14a0*/  FMUL R15, R15, R10 ;  /* 0x0000000a0f0f7220 */ /* 0x008fc80000400000 */
[----:B------:R1:W-:Y:S01]  /*14b0*/  STG.E desc[UR6][R2.64], R13 ;  /* 0x0000000d02007986 */ /* 0x0003e2000c101906 */
[----:B----4-:R-:W-:-:S03]  /*14c0*/  FMUL R17, R17, R10 ;  /* 0x0000000a11117220 */ /* 0x010fc60000400000 */
[----:B------:R1:W-:Y:S01]  /*14d0*/  STG.E desc[UR6][R2.64+0x4], R15 ;  /* 0x0000040f02007986 */ /* 0x0003e2000c101906 */
[----:B-----5:R-:W-:-:S03]  /*14e0*/  FMUL R19, R19, R10 ;  /* 0x0000000a13137220 */ /* 0x020fc60000400000 */
        /* <DEDUP_REMOVED lines=9> */
[----:B------:R1:W-:Y:S02]  /*1580*/  STG.E desc[UR6][R2.64+0x1c], R27 ;  /* 0x00001c1b02007986 */ /* 0x0003e4000c101906 */
.L_x_133:
[----:B------:R-:W-:Y:S05]  /*1590*/  @!P1 EXIT ;  /* 0x000000000000994d */ /* 0x000fea0003800000 */
[----:B------:R-:W-:Y:S02]  /*15a0*/  UISETP.GE.U32.AND UP0, UPT, UR5, 0x4, UPT ;  /* 0x000000040500788c */ /* 0x000fe4000bf06070 */
[----:B------:R-:W-:-:S06]  /*15b0*/  ULOP3.LUT UR4, UR4, 0x3, URZ, 0xc0, !UPT ;  /* 0x0000000304047892 */ /* 0x000fcc000f8ec0ff */
[----:B------:R-:W-:Y:S01]  /*15c0*/  ISETP.NE.AND P1, PT, RZ, UR4, PT ;  /* 0x00000004ff007c0c */ /* 0x000fe2000bf25270 */
[----:B------:R-:W-:-:S12]  /*15d0*/  BRA.U !UP0, `(.L_x_134) ;  /* 0x00000001084c7547 */ /* 0x000fd8000b800000 */
[C---:B------:R-:W-:Y:S01]  /*15e0*/  IMAD.WIDE.U32 R4, R11.reuse, 0x4, R4 ;  /* 0x000000040b047825 */ /* 0x040fe200078e0004 */
[----:B------:R-:W2:Y:S04]  /*15f0*/  LDCU.64 UR8, c[0x0][0x388] ;  /* 0x00007100ff0877ac */ /* 0x000ea80008000a00 */
[----:B0-----:R-:W3:Y:S04]  /*1600*/  LDG.E.CONSTANT R9, desc[UR6][R4.64] ;  /* 0x0000000604097981 */ /* 0x001ee8000c1e9900 */
[----:B-1----:R-:W4:Y:S04]  /*1610*/  LDG.E.CONSTANT R13, desc[UR6][R4.64+0x4] ;  /* 0x00000406040d7981 */ /* 0x002f28000c1e9900 */
[----:B------:R-:W5:Y:S04]  /*1620*/  LDG.E.CONSTANT R15, desc[UR6][R4.64+0x8] ;  /* 0x00000806040f7981 */ /* 0x000f68000c1e9900 */
[----:B------:R-:W5:Y:S01]  /*1630*/  LDG.E.CONSTANT R17, desc[UR6][R4.64+0xc] ;  /* 0x00000c0604117981 */ /* 0x000f62000c1e9900 */
[----:B------:R-:W-:Y:S01]  /*1640*/  IADD3 R0, P0, PT, R6, R11, RZ ;  /* 0x0000000b06007210 */ /* 0x000fe20007f1e0ff */
[----:B------:R-:W-:-:S03]  /*1650*/  VIADD R11, R11, 0x4 ;  /* 0x000000040b0b7836 */ /* 0x000fc60000000000 */
[----:B------:R-:W-:Y:S02]  /*1660*/  IADD3.X R3, PT, PT, RZ, R7, RZ, P0, !PT ;  /* 0x00000007ff037210 */ /* 0x000fe400007fe4ff */
[----:B--2---:R-:W-:-:S04]  /*1670*/  LEA R2, P0, R0, UR8, 0x2 ;  /* 0x0000000800027c11 */ /* 0x004fc8000f8010ff */
[----:B------:R-:W-:Y:S01]  /*1680*/  LEA.HI.X R3, R0, UR9, R3, 0x2, P0 ;  /* 0x0000000900037c11 */ /* 0x000fe200080f1403 */
[-C--:B---3--:R-:W-:Y:S01]  /*1690*/  FMUL R9, R9, R10.reuse ;  /* 0x0000000a09097220 */ /* 0x088fe20000400000 */
[----:B----4-:R-:W-:-:S04]  /*16a0*/  FMUL R13, R13, R10 ;  /* 0x0000000a0d0d7220 */ /* 0x010fc80000400000 */
[----:B------:R2:W-:Y:S01]  /*16b0*/  STG.E desc[UR6][R2.64], R9 ;  /* 0x0000000902007986 */ /* 0x0005e2000c101906 */
[----:B-----5:R-:W-:-:S03]  /*16c0*/  FMUL R15, R15, R10 ;  /* 0x0000000a0f0f7220 */ /* 0x020fc60000400000 */
[----:B------:R2:W-:Y:S01]  /*16d0*/  STG.E desc[UR6][R2.64+0x4], R13 ;  /* 0x0000040d02007986 */ /* 0x0005e2000c101906 */
[----:B------:R-:W-:-:S03]  /*16e0*/  FMUL R17, R17, R10 ;  /* 0x0000000a11117220 */ /* 0x000fc60000400000 */
[----:B------:R2:W-:Y:S04]  /*16f0*/  STG.E desc[UR6][R2.64+0x8], R15 ;  /* 0x0000080f02007986 */ /* 0x0005e8000c101906 */
[----:B------:R2:W-:Y:S02]  /*1700*/  STG.E desc[UR6][R2.64+0xc], R17 ;  /* 0x00000c1102007986 */ /* 0x0005e4000c101906 */
.L_x_134:
[----:B------:R-:W-:Y:S05]  /*1710*/  @!P1 EXIT ;  /* 0x000000000000994d */ /* 0x000fea0003800000 */
[----:B------:R-:W3:Y:S01]  /*1720*/  LDCU.128 UR8, c[0x0][0x380] ;  /* 0x00007000ff0877ac */ /* 0x000ee20008000c00 */
[C---:B-12---:R-:W-:Y:S02]  /*1730*/  SHF.L.U64.HI R3, R6.reuse, 0x2, R7 ;  /* 0x0000000206037819 */ /* 0x046fe40000010207 */
[C---:B------:R-:W-:Y:S01]  /*1740*/  SHF.L.U32 R2, R6.reuse, 0x2, RZ ;  /* 0x0000000206027819 */ /* 0x040fe200000006ff */
[----:B------:R-:W-:Y:S01]  /*1750*/  UIADD3 UR4, UPT, UPT, -UR4, URZ, URZ ;  /* 0x000000ff04047290 */ /* 0x000fe2000fffe1ff */
[----:B------:R-:W-:-:S03]  /*1760*/  IADD3 R6, P0, PT, R6, R11, RZ ;  /* 0x0000000b06067210 */ /* 0x000fc60007f1e0ff */
[----:B------:R-:W-:-:S04]  /*1770*/  IMAD.WIDE.U32 R2, R11, 0x4, R2 ;  /* 0x000000040b027825 */ /* 0x000fc800078e0002 */
[----:B------:R-:W-:Y:S01]  /*1780*/  IMAD.X R7, RZ, RZ, R7, P0 ;  /* 0x000000ffff077224 */ /* 0x000fe200000e0607 */
[----:B---3--:R-:W-:Y:S02]  /*1790*/  LEA R4, P1, R6, UR10, 0x2 ;  /* 0x0000000a06047c11 */ /* 0x008fe4000f8210ff */
[----:B0-----:R-:W-:Y:S02]  /*17a0*/  IADD3 R0, P2, PT, R2, UR8, RZ ;  /* 0x0000000802007c10 */ /* 0x001fe4000ff5e0ff */
[----:B------:R-:W-:Y:S02]  /*17b0*/  LEA.HI.X R9, R6, UR11, R7, 0x2, P1 ;  /* 0x0000000b06097c11 */ /* 0x000fe400088f1407 */
[----:B------:R-:W-:-:S09]  /*17c0*/  IADD3.X R7, PT, PT, R3, UR9, RZ, P2, !PT ;  /* 0x0000000903077c10 */ /* 0x000fd200097fe4ff */
.L_x_135:
[----:B0-----:R-:W-:Y:S01]  /*17d0*/  IMAD.MOV.U32 R3, RZ, RZ, R7 ;  /* 0x000000ffff037224 */ /* 0x001fe200078e0007 */
[----:B------:R-:W-:-:S05]  /*17e0*/  MOV R2, R0 ;  /* 0x0000000000027202 */ /* 0x000fca0000000f00 */
[----:B------:R0:W2:Y:S01]  /*17f0*/  LDG.E.CONSTANT R3, desc[UR6][R2.64] ;  /* 0x0000000602037981 */ /* 0x0000a2000c1e9900 */
[----:B------:R-:W-:Y:S01]  /*1800*/  UIADD3 UR4, UPT, UPT, UR4, 0x1, URZ ;  /* 0x0000000104047890 */ /* 0x000fe2000fffe0ff */
[----:B------:R-:W-:-:S03]  /*1810*/  IADD3 R0, P1, PT, R0, 0x4, RZ ;  /* 0x0000000400007810 */ /* 0x000fc60007f3e0ff */
[----:B------:R-:W-:Y:S02]  /*1820*/  UISETP.NE.AND UP0, UPT, UR4, URZ, UPT ;  /* 0x000000ff0400728c */ /* 0x000fe4000bf05270 */
[----:B------:R-:W-:Y:S01]  /*1830*/  IMAD.X R7, RZ, RZ, R7, P1 ;  /* 0x000000ffff077224 */ /* 0x000fe200008e0607 */
[----:B0-----:R-:W-:Y:S02]  /*1840*/  MOV R2, R4 ;  /* 0x0000000400027202 */ /* 0x001fe40000000f00 */
[----:B------:R-:W-:Y:S01]  /*1850*/  IADD3 R4, P0, PT, R4, 0x4, RZ ;  /* 0x0000000404047810 */ /* 0x000fe20007f1e0ff */
[----:B--2---:R-:W-:Y:S01]  /*1860*/  FMUL R5, R3, R10 ;  /* 0x0000000a03057220 */ /* 0x004fe20000400000 */
[----:B------:R-:W-:Y:S02]  /*1870*/  IMAD.MOV.U32 R3, RZ, RZ, R9 ;  /* 0x000000ffff037224 */ /* 0x000fe400078e0009 */
[----:B------:R-:W-:-:S03]  /*1880*/  IADD3.X R9, PT, PT, RZ, R9, RZ, P0, !PT ;  /* 0x00000009ff097210 */ /* 0x000fc600007fe4ff */
[----:B------:R0:W-:Y:S01]  /*1890*/  STG.E desc[UR6][R2.64], R5 ;  /* 0x0000000502007986 */ /* 0x0001e2000c101906 */
[----:B------:R-:W-:Y:S05]  /*18a0*/  BRA.U UP0, `(.L_x_135) ;  /* 0xfffffffd00c87547 */ /* 0x000fea000b83ffff */
[----:B------:R-:W-:Y:S05]  /*18b0*/  EXIT ;  /* 0x000000000000794d */ /* 0x000fea0003800000 */
        .weak           $__internal_4_$__cuda_sm20_rcp_rn_f32_slowpath
        .type           $__internal_4_$__cuda_sm20_rcp_rn_f32_slowpath,@function
        .size           $__internal_4_$__cuda_sm20_rcp_rn_f32_slowpath,($__internal_5_$__cuda_sm20_sqrt_rn_f32_slowpath - $__internal_4_$__cuda_sm20_rcp_rn_f32_slowpath)
$__internal_4_$__cuda_sm20_rcp_rn_f32_slowpath:
[----:B------:R-:W-:Y:S01]  /*18c0*/  SHF.L.U32 R2, R0, 0x1, RZ ;  /* 0x0000000100027819 */ /* 0x000fe200000006ff */
[----:B------:R-:W-:Y:S03]  /*18d0*/  BSSY.RECONVERGENT B1, `(.L_x_136) ;  /* 0x0000030000017945 */ /* 0x000fe60003800200 */
[----:B------:R-:W-:-:S04]  /*18e0*/  SHF.R.U32.HI R13, RZ, 0x18, R2 ;  /* 0x00000018ff0d7819 */ /* 0x000fc80000011602 */
[----:B------:R-:W-:-:S13]  /*18f0*/  ISETP.NE.U32.AND P0, PT, R13, RZ, PT ;  /* 0x000000ff0d00720c */ /* 0x000fda0003f05070 */
[----:B------:R-:W-:Y:S05]  /*1900*/  @P0 BRA `(.L_x_137) ;  /* 0x0000000000280947 */ /* 0x000fea0003800000 */
[----:B------:R-:W-:-:S05]  /*1910*/  IMAD.SHL.U32 R2, R0, 0x2, RZ ;  /* 0x0000000200027824 */ /* 0x000fca00078e00ff */
[----:B------:R-:W-:-:S13]  /*1920*/  ISETP.NE.AND P0, PT, R2, RZ, PT ;  /* 0x000000ff0200720c */ /* 0x000fda0003f05270 */
[----:B------:R-:W-:Y:S01]  /*1930*/  @P0 FFMA R11, R0, 1.84467440737095516160e+19, RZ ;  /* 0x5f800000000b0823 */ /* 0x000fe200000000ff */
[----:B------:R-:W-:Y:S08]  /*1940*/  @!P0 MUFU.RCP R3, R0 ;  /* 0x0000000000038308 */ /* 0x000ff00000001000 */
[----:B------:R-:W0:Y:S02]  /*1950*/  @P0 MUFU.RCP R2, R11 ;  /* 0x0000000b00020308 */ /* 0x000e240000001000 */
[----:B0-----:R-:W-:-:S04]  /*1960*/  @P0 FFMA R12, R11, R2, -1 ;  /* 0xbf8000000b0c0423 */ /* 0x001fc80000000002 */
[----:B------:R-:W-:-:S04]  /*1970*/  @P0 FADD.FTZ R13, -R12, -RZ ;  /* 0x800000ff0c0d0221 */ /* 0x000fc80000010100 */
[----:B------:R-:W-:-:S04]  /*1980*/  @P0 FFMA R2, R2, R13, R2 ;  /* 0x0000000d02020223 */ /* 0x000fc80000000002 */
[----:B------:R-:W-:Y:S01]  /*1990*/  @P0 FFMA R3, R2, 1.84467440737095516160e+19, RZ ;  /* 0x5f80000002030823 */ /* 0x000fe200000000ff */
[----:B------:R-:W-:Y:S06]  /*19a0*/  BRA `(.L_x_138) ;  /* 0x0000000000887947 */ /* 0x000fec0003800000 */
.L_x_137:
[----:B------:R-:W-:-:S04]  /*19b0*/  IADD3 R15, PT, PT, R13, -0xfd, RZ ;  /* 0xffffff030d0f7810 */ /* 0x000fc80007ffe0ff */
[----:B------:R-:W-:-:S13]  /*19c0*/  ISETP.GT.U32.AND P0, PT, R15, 0x1, PT ;  /* 0x000000010f00780c */ /* 0x000fda0003f04070 */
[----:B------:R-:W-:Y:S05]  /*19d0*/  @P0 BRA `(.L_x_139) ;  /* 0x0000000000780947 */ /* 0x000fea0003800000 */
[----:B------:R-:W-:Y:S01]  /*19e0*/  LOP3.LUT R2, R0, 0x7fffff, RZ, 0xc0, !PT ;  /* 0x007fffff00027812 */ /* 0x000fe200078ec0ff */
[----:B------:R-:W-:-:S03]  /*19f0*/  IMAD.MOV.U32 R14, RZ, RZ, 0x3 ;  /* 0x00000003ff0e7424 */ /* 0x000fc600078e00ff */
[----:B------:R-:W-:Y:S02]  /*1a00*/  LOP3.LUT R2, R2, 0x3f800000, RZ, 0xfc, !PT ;  /* 0x3f80000002027812 */ /* 0x000fe400078efcff */
[----:B------:R-:W-:Y:S02]  /*1a10*/  SHF.L.U32 R14, R14, R15, RZ ;  /* 0x0000000f0e0e7219 */ /* 0x000fe400000006ff */
[----:B------:R-:W0:Y:S02]  /*1a20*/  MUFU.RCP R3, R2 ;  /* 0x0000000200037308 */ /* 0x000e240000001000 */
[----:B0-----:R-:W-:-:S04]  /*1a30*/  FFMA R11, R2, R3, -1 ;  /* 0xbf800000020b7423 */ /* 0x001fc80000000003 */
[----:B------:R-:W-:-:S04]  /*1a40*/  FADD.FTZ R12, -R11, -RZ ;  /* 0x800000ff0b0c7221 */ /* 0x000fc80000010100 */
[CCC-:B------:R-:W-:Y:S01]  /*1a50*/  FFMA.RM R11, R3.reuse, R12.reuse, R3.reuse ;  /* 0x0000000c030b7223 */ /* 0x1c0fe20000004003 */
[----:B------:R-:W-:-:S04]  /*1a60*/  FFMA.RP R12, R3, R12, R3 ;  /* 0x0000000c030c7223 */ /* 0x000fc80000008003 */
[C---:B------:R-:W-:Y:S02]  /*1a70*/  LOP3.LUT R3, R11.reuse, 0x7fffff, RZ, 0xc0, !PT ;  /* 0x007fffff0b037812 */ /* 0x040fe400078ec0ff */
[----:B------:R-:W-:Y:S02]  /*1a80*/  FSETP.NEU.FTZ.AND P0, PT, R11, R12, PT ;  /* 0x0000000c0b00720b */ /* 0x000fe40003f1d000 */
[----:B------:R-:W-:Y:S02]  /*1a90*/  LOP3.LUT R3, R3, 0x800000, RZ, 0xfc, !PT ;  /* 0x0080000003037812 */ /* 0x000fe400078efcff */
[----:B------:R-:W-:Y:S02]  /*1aa0*/  SEL R11, RZ, 0xffffffff, !P0 ;  /* 0xffffffffff0b7807 */ /* 0x000fe40004000000 */
[----:B------:R-:W-:Y:S02]  /*1ab0*/  LOP3.LUT R14, R14, R3, RZ, 0xc0, !PT ;  /* 0x000000030e0e7212 */ /* 0x000fe400078ec0ff */
[----:B------:R-:W-:-:S02]  /*1ac0*/  IADD3 R2, PT, PT, -R11, RZ, RZ ;  /* 0x000000ff0b027210 */ /* 0x000fc40007ffe1ff */
[-C--:B------:R-:W-:Y:S02]  /*1ad0*/  SHF.R.U32.HI R14, RZ, R15.reuse, R14 ;  /* 0x0000000fff0e7219 */ /* 0x080fe4000001160e */
[----:B------:R-:W-:Y:S02]  /*1ae0*/  LOP3.LUT P1, RZ, R2, R15, R3, 0xf8, !PT ;  /* 0x0000000f02ff7212 */ /* 0x000fe4000782f803 */
[C---:B------:R-:W-:Y:S02]  /*1af0*/  LOP3.LUT P0, RZ, R14.reuse, 0x1, RZ, 0xc0, !PT ;  /* 0x000000010eff7812 */ /* 0x040fe4000780c0ff */
[----:B------:R-:W-:-:S04]  /*1b00*/  LOP3.LUT P3, RZ, R14, 0x2, RZ, 0xc0, !PT ;  /* 0x000000020eff7812 */ /* 0x000fc8000786c0ff */
[----:B------:R-:W-:Y:S02]  /*1b10*/  PLOP3.LUT P0, PT, P0, P1, P3, 0xe0, 0x0 ;  /* 0x000000000000781c */ /* 0x000fe40000703c30 */
[----:B------:R-:W-:Y:S02]  /*1b20*/  LOP3.LUT P1, RZ, R0, 0x7fffff, RZ, 0xc0, !PT ;  /* 0x007fffff00ff7812 */ /* 0x000fe4000782c0ff */
[----:B------:R-:W-:-:S05]  /*1b30*/  SEL R2, RZ, 0x1, !P0 ;  /* 0x00000001ff027807 */ /* 0x000fca0004000000 */
[----:B------:R-:W-:-:S05]  /*1b40*/  IMAD.MOV R2, RZ, RZ, -R2 ;  /* 0x000000ffff027224 */ /* 0x000fca00078e0a02 */
[----:B------:R-:W-:Y:S02]  /*1b50*/  ISETP.GE.AND P0, PT, R2, RZ, PT ;  /* 0x000000ff0200720c */ /* 0x000fe40003f06270 */
[----:B------:R-:W-:-:S04]  /*1b60*/  IADD3 R2, PT, PT, R13, -0xfc, RZ ;  /* 0xffffff040d027810 */ /* 0x000fc80007ffe0ff */
[----:B------:R-:W-:-:S07]  /*1b70*/  SHF.R.U32.HI R3, RZ, R2, R3 ;  /* 0x00000002ff037219 */ /* 0x000fce0000011603 */
[----:B------:R-:W-:-:S05]  /*1b80*/  @!P0 VIADD R3, R3, 0x1 ;  /* 0x0000000103038836 */ /* 0x000fca0000000000 */
[----:B------:R-:W-:-:S04]  /*1b90*/  @!P1 SHF.L.U32 R3, R3, 0x1, RZ ;  /* 0x0000000103039819 */ /* 0x000fc800000006ff */
[----:B------:R-:W-:Y:S01]  /*1ba0*/  LOP3.LUT R3, R3, 0x80000000, R0, 0xf8, !PT ;  /* 0x8000000003037812 */ /* 0x000fe200078ef800 */
[----:B------:R-:W-:Y:S06]  /*1bb0*/  BRA `(.L_x_138) ;  /* 0x0000000000047947 */ /* 0x000fec0003800000 */
.L_x_139:
[----:B------:R0:W1:Y:S02]  /*1bc0*/  MUFU.RCP R3, R0 ;  /* 0x0000000000037308 */ /* 0x0000640000001000 */
.L_x_138:
[----:B------:R-:W-:Y:S05]  /*1bd0*/  BSYNC.RECONVERGENT B1 ;  /* 0x0000000000017941 */ /* 0x000fea0003800200 */
.L_x_136:
[----:B------:R-:W-:-:S04]  /*1be0*/  IMAD.MOV.U32 R11, RZ, RZ, 0x0 ;  /* 0x00000000ff0b7424 */ /* 0x000fc800078e00ff */
[----:B01----:R-:W-:Y:S05]  /*1bf0*/  RET.REL.NODEC R10 `(_Z14log_map_kernelIfEvPKT_PS0_fiii) ;  /* 0xffffffe40a007950 */ /* 0x003fea0003c3ffff */
        .weak           $__internal_5_$__cuda_sm20_sqrt_rn_f32_slowpath
        .type           $__internal_5_$__cuda_sm20_sqrt_rn_f32_slowpath,@function
        .size           $__internal_5_$__cuda_sm20_sqrt_rn_f32_slowpath,($__internal_6_$__cuda_sm3x_div_rn_noftz_f32_slowpath - $__internal_5_$__cuda_sm20_sqrt_rn_f32_slowpath)
$__internal_5_$__cuda_sm20_sqrt_rn_f32_slowpath:
        /* <DEDUP_REMOVED lines=19> */
.L_x_140:
[----:B------:R-:W-:Y:S01]  /*1d30*/  IMAD.MOV.U32 R9, RZ, RZ, R2 ;  /* 0x000000ffff097224 */ /* 0x000fe200078e0002 */
[----:B------:R-:W-:Y:S01]  /*1d40*/  MOV R2, R12 ;  /* 0x0000000c00027202 */ /* 0x000fe20000000f00 */
[----:B------:R-:W-:-:S04]  /*1d50*/  IMAD.MOV.U32 R3, RZ, RZ, 0x0 ;  /* 0x00000000ff037424 */ /* 0x000fc800078e00ff */
[----:B------:R-:W-:Y:S05]  /*1d60*/  RET.REL.NODEC R2 `(_Z14log_map_kernelIfEvPKT_PS0_fiii) ;  /* 0xffffffe002a47950 */ /* 0x000fea0003c3ffff */
        .weak           $__internal_6_$__cuda_sm3x_div_rn_noftz_f32_slowpath
        .type           $__internal_6_$__cuda_sm3x_div_rn_noftz_f32_slowpath,@function
        .size           $__internal_6_$__cuda_sm3x_div_rn_noftz_f32_slowpath,(.L_x_194 - $__internal_6_$__cuda_sm3x_div_rn_noftz_f32_slowpath)
$__internal_6_$__cuda_sm3x_div_rn_noftz_f32_slowpath:
[----:B------:R-:W-:Y:S01]  /*1d70*/  SHF.R.U32.HI R11, RZ, 0x17, R3 ;  /* 0x00000017ff0b7819 */ /* 0x000fe20000011603 */
[----:B------:R-:W-:Y:S01]  /*1d80*/  BSSY.RECONVERGENT B1, `(.L_x_141) ;  /* 0x0000062000017945 */ /* 0x000fe20003800200 */
[----:B------:R-:W-:Y:S02]  /*1d90*/  SHF.R.U32.HI R10, RZ, 0x17, R0 ;  /* 0x00000017ff0a7819 */ /* 0x000fe40000011600 */
[----:B------:R-:W-:Y:S02]  /*1da0*/  LOP3.LUT R11, R11, 0xff, RZ, 0xc0, !PT ;  /* 0x000000ff0b0b7812 */ /* 0x000fe400078ec0ff */
[----:B------:R-:W-:Y:S02]  /*1db0*/  LOP3.LUT R14, R10, 0xff, RZ, 0xc0, !PT ;  /* 0x000000ff0a0e7812 */ /* 0x000fe400078ec0ff */
[----:B------:R-:W-:-:S03]  /*1dc0*/  IADD3 R13, PT, PT, R11, -0x1, RZ ;  /* 0xffffffff0b0d7810 */ /* 0x000fc60007ffe0ff */
[----:B------:R-:W-:Y:S01]  /*1dd0*/  VIADD R12, R14, 0xffffffff ;  /* 0xffffffff0e0c7836 */ /* 0x000fe20000000000 */
        /* <DEDUP_REMOVED lines=23> */
[----:B------:R-:W-:Y:S02]  /*1f50*/  @!P0 IMAD.MOV.U32 R10, RZ, RZ, -0x40 ;  /* 0xffffffc0ff0a8424 */ /* 0x000fe400078e00ff */
[----:B------:R-:W-:Y:S01]  /*1f60*/  @!P0 FFMA R0, R0, 1.84467440737095516160e+19, RZ ;  /* 0x5f80000000008823 */ /* 0x000fe200000000ff */
[----:B------:R-:W-:Y:S02]  /*1f70*/  @!P1 FFMA R3, R3, 1.84467440737095516160e+19, RZ ;  /* 0x5f80000003039823 */ /* 0x000fe400000000ff */
[----:B------:R-:W-:-:S07]  /*1f80*/  @!P1 IADD3 R10, PT, PT, R10, 0x40, RZ ;  /* 0x000000400a0a9810 */ /* 0x000fce0007ffe0ff */
.L_x_142:
[----:B------:R-:W-:Y:S01]  /*1f90*/  LEA R12, R11, 0xc0800000, 0x17 ;  /* 0xc08000000b0c7811 */ /* 0x000fe200078eb8ff */
[----:B------:R-:W-:Y:S03]  /*1fa0*/  BSSY.RECONVERGENT B2, `(.L_x_147) ;  /* 0x0000036000027945 */ /* 0x000fe60003800200 */
[----:B------:R-:W-:Y:S01]  /*1fb0*/  IADD3 R12, PT, PT, -R12, R3, RZ ;  /* 0x000000030c0c7210 */ /* 0x000fe20007ffe1ff */
[----:B------:R-:W-:-:S03]  /*1fc0*/  VIADD R3, R14, 0xffffff81 ;  /* 0xffffff810e037836 */ /* 0x000fc60000000000 */
[----:B------:R-:W0:Y:S01]  /*1fd0*/  MUFU.RCP R13, R12 ;  /* 0x0000000c000d7308 */ /* 0x000e220000001000 */
[----:B------:R-:W-:Y:S01]  /*1fe0*/  FADD.FTZ R15, -R12, -RZ ;  /* 0x800000ff0c0f7221 */ /* 0x000fe20000010100 */
[C---:B------:R-:W-:Y:S01]  /*1ff0*/  IMAD R0, R3.reuse, -0x800000, R0 ;  /* 0xff80000003007824 */ /* 0x040fe200078e0200 */
        /* <DEDUP_REMOVED lines=10> */
[----:B------:R-:W-:-:S04]  /*20a0*/  LOP3.LUT R3, R3, 0xff, RZ, 0xc0, !PT ;  /* 0x000000ff03037812 */ /* 0x000fc800078ec0ff */
[----:B------:R-:W-:-:S05]  /*20b0*/  IADD3 R15, PT, PT, R3, R11, RZ ;  /* 0x0000000b030f7210 */ /* 0x000fca0007ffe0ff */
[----:B------:R-:W-:-:S05]  /*20c0*/  VIADD R3, R15, 0xffffffff ;  /* 0xffffffff0f037836 */ /* 0x000fca0000000000 */
        /* <DEDUP_REMOVED lines=10> */
[C---:B------:R-:W-:Y:S01]  /*2170*/  IADD3 R12, PT, PT, R15.reuse, 0x20, RZ ;  /* 0x000000200f0c7810 */ /* 0x040fe20007ffe0ff */
[CCC-:B------:R-:W-:Y:S01]  /*2180*/  FFMA.RM R10, R16.reuse, R14.reuse, R13.reuse ;  /* 0x0000000e100a7223 */ /* 0x1c0fe2000000400d */
[----:B------:R-:W-:Y:S02]  /*2190*/  ISETP.NE.AND P3, PT, R15, RZ, PT ;  /* 0x000000ff0f00720c */ /* 0x000fe40003f65270 */
[----:B------:R-:W-:Y:S01]  /*21a0*/  LOP3.LUT R11, R3, 0x7fffff, RZ, 0xc0, !PT ;  /* 0x007fffff030b7812 */ /* 0x000fe200078ec0ff */
[----:B------:R-:W-:Y:S01]  /*21b0*/  FFMA.RP R3, R16, R14, R13 ;  /* 0x0000000e10037223 */ /* 0x000fe2000000800d */
[----:B------:R-:W-:Y:S02]  /*21c0*/  ISETP.NE.AND P1, PT, R15, RZ, PT ;  /* 0x000000ff0f00720c */ /* 0x000fe40003f25270 */
[----:B------:R-:W-:Y:S02]  /*21d0*/  LOP3.LUT R11, R11, 0x800000, RZ, 0xfc, !PT ;  /* 0x008000000b0b7812 */ /* 0x000fe400078efcff */
[----:B------:R-:W-:-:S02]  /*21e0*/  IADD3 R13, PT, PT, -R15, RZ, RZ ;  /* 0x000000ff0f0d7210 */ /* 0x000fc40007ffe1ff */
[----:B------:R-:W-:Y:S02]  /*21f0*/  SHF.L.U32 R12, R11, R12, RZ ;  /* 0x0000000c0b0c7219 */ /* 0x000fe400000006ff */
[----:B------:R-:W-:Y:S02]  /*2200*/  FSETP.NEU.FTZ.AND P0, PT, R3, R10, PT ;  /* 0x0000000a0300720b */ /* 0x000fe40003f1d000 */
[----:B------:R-:W-:Y:S02]  /*2210*/  SEL R10, R13, RZ, P3 ;  /* 0x000000ff0d0a7207 */ /* 0x000fe40001800000 */
[----:B------:R-:W-:Y:S02]  /*2220*/  ISETP.NE.AND P1, PT, R12, RZ, P1 ;  /* 0x000000ff0c00720c */ /* 0x000fe40000f25270 */
[----:B------:R-:W-:Y:S02]  /*2230*/  SHF.R.U32.HI R10, RZ, R10, R11 ;  /* 0x0000000aff0a7219 */ /* 0x000fe4000001160b */
[----:B------:R-:W-:-:S02]  /*2240*/  PLOP3.LUT P0, PT, P0, P1, PT, 0xf8, 0x8f ;  /* 0x00000000008f781c */ /* 0x000fc40000703f70 */
[----:B------:R-:W-:Y:S02]  /*2250*/  SHF.R.U32.HI R12, RZ, 0x1, R10 ;  /* 0x00000001ff0c7819 */ /* 0x000fe4000001160a */
[----:B------:R-:W-:-:S04]  /*2260*/  SEL R3, RZ, 0x1, !P0 ;  /* 0x00000001ff037807 */ /* 0x000fc80004000000 */
[----:B------:R-:W-:-:S04]  /*2270*/  LOP3.LUT R3, R3, 0x1, R12, 0xf8, !PT ;  /* 0x0000000103037812 */ /* 0x000fc800078ef80c */
[----:B------:R-:W-:-:S05]  /*2280*/  LOP3.LUT R3, R3, R10, RZ, 0xc0, !PT ;  /* 0x0000000a03037212 */ /* 0x000fca00078ec0ff */
[----:B------:R-:W-:-:S05]  /*2290*/  IMAD.IADD R3, R12, 0x1, R3 ;  /* 0x000000010c037824 */ /* 0x000fca00078e0203 */
[----:B------:R-:W-:Y:S01]  /*22a0*/  LOP3.LUT R0, R3, R0, RZ, 0xfc, !PT ;  /* 0x0000000003007212 */ /* 0x000fe200078efcff */
[----:B------:R-:W-:Y:S06]  /*22b0*/  BRA `(.L_x_150) ;  /* 0x0000000000107947 */ /* 0x000fec0003800000 */
.L_x_149:
[----:B------:R-:W-:-:S04]  /*22c0*/  LOP3.LUT R0, R0, 0x80000000, RZ, 0xc0, !PT ;  /* 0x8000000000007812 */ /* 0x000fc800078ec0ff */
[----:B------:R-:W-:Y:S01]  /*22d0*/  LOP3.LUT R0, R0, 0x7f800000, RZ, 0xfc, !PT ;  /* 0x7f80000000007812 */ /* 0x000fe200078efcff */
[----:B------:R-:W-:Y:S06]  /*22e0*/  BRA `(.L_x_150) ;  /* 0x0000000000047947 */ /* 0x000fec0003800000 */
.L_x_148:
[----:B------:R-:W-:-:S07]  /*22f0*/  LEA R0, R11, R0, 0x17 ;  /* 0x000000000b007211 */ /* 0x000fce00078eb8ff */
.L_x_150:
[----:B------:R-:W-:Y:S05]  /*2300*/  BSYNC.RECONVERGENT B2 ;  /* 0x0000000000027941 */ /* 0x000fea0003800200 */
.L_x_147:
[----:B------:R-:W-:Y:S05]  /*2310*/  BRA `(.L_x_151) ;  /* 0x0000000000207947 */ /* 0x000fea0003800000 */
.L_x_146:
[----:B------:R-:W-:-:S04]  /*2320*/  LOP3.LUT R0, R3, 0x80000000, R0, 0x48, !PT ;  /* 0x8000000003007812 */ /* 0x000fc800078e4800 */
[----:B------:R-:W-:Y:S01]  /*2330*/  LOP3.LUT R0, R0, 0x7f800000, RZ, 0xfc, !PT ;  /* 0x7f80000000007812 */ /* 0x000fe200078efcff */
[----:B------:R-:W-:Y:S06]  /*2340*/  BRA `(.L_x_151) ;  /* 0x0000000000147947 */ /* 0x000fec0003800000 */
.L_x_145:
[----:B------:R-:W-:Y:S01]  /*2350*/  LOP3.LUT R0, R3, 0x80000000, R0, 0x48, !PT ;  /* 0x8000000003007812 */ /* 0x000fe200078e4800 */
[----:B------:R-:W-:Y:S06]  /*2360*/  BRA `(.L_x_151) ;  /* 0x00000000000c7947 */ /* 0x000fec0003800000 */
.L_x_144:
[----:B------:R-:W0:Y:S01]  /*2370*/  MUFU.RSQ R0, -QNAN ;  /* 0xffc0000000007908 */ /* 0x000e220000001400 */
[----:B------:R-:W-:Y:S05]  /*2380*/  BRA `(.L_x_151) ;  /* 0x0000000000047947 */ /* 0x000fea0003800000 */
.L_x_143:
[----:B------:R-:W-:-:S07]  /*2390*/  FADD.FTZ R0, R0, R3 ;  /* 0x0000000300007221 */ /* 0x000fce0000010000 */
.L_x_151:
[----:B------:R-:W-:Y:S05]  /*23a0*/  BSYNC.RECONVERGENT B1 ;  /* 0x0000000000017941 */ /* 0x000fea0003800200 */
.L_x_141:
[----:B------:R-:W-:-:S04]  /*23b0*/  HFMA2 R3, -RZ, RZ, 0, 0 ;  /* 0x00000000ff037431 */ /* 0x000fc800000001ff */
[----:B0-----:R-:W-:Y:S05]  /*23c0*/  RET.REL.NODEC R2 `(_Z14log_map_kernelIfEvPKT_PS0_fiii) ;  /* 0xffffffdc020c7950 */ /* 0x001fea0003c3ffff */
.L_x_152:
        /* <DEDUP_REMOVED lines=11> */
.L_x_194:


//--------------------- .text._Z14exp_map_kernelIfEvPKT_PS0_fiii --------------------------
	.section	.text._Z14exp_map_kernelIfEvPKT_PS0_fiii,"ax",@progbits
	.align	128
        .global         _Z14exp_map_kernelIfEvPKT_PS0_fiii
        .type           _Z14exp_map_kernelIfEvPKT_PS0_fiii,@function
        .size           _Z14exp_map_kernelIfEvPKT_PS0_fiii,(.L_x_196 - _Z14exp_map_kernelIfEvPKT_PS0_fiii)
        .other          _Z14exp_map_kernelIfEvPKT_PS0_fiii,@"STO_CUDA_ENTRY STV_DEFAULT"
_Z14exp_map_kernelIfEvPKT_PS0_fiii:
.text._Z14exp_map_kernelIfEvPKT_PS0_fiii:
        /* <DEDUP_REMOVED lines=19> */
[C---:B------:R-:W-:Y:S02]  /*0130*/  ISETP.GE.U32.AND P1, PT, R8.reuse, 0x10, PT ;  /* 0x000000100800780c */ /* 0x040fe40003f26070 */
[----:B------:R-:W-:Y:S02]  /*0140*/  LOP3.LUT R25, R8, 0xf, RZ, 0xc0, !PT ;  /* 0x0000000f08197812 */ /* 0x000fe400078ec0ff */
[----:B------:R-:W-:Y:S02]  /*0150*/  MOV R0, RZ ;  /* 0x000000ff00007202 */ /* 0x000fe40000000f00 */
[----:B------:R-:W-:Y:S02]  /*0160*/  ISETP.NE.AND P0, PT, R25, RZ, PT ;  /* 0x000000ff1900720c */ /* 0x000fe40003f05270 */
[----:B------:R-:W-:-:S05]  /*0170*/  MOV R9, RZ ;  /* 0x000000ff00097202 */ /* 0x000fca0000000f00 */
[----:B------:R-:W-:Y:S06]  /*0180*/  @!P1 BRA `(.L_x_154) ;  /* 0x0000000000b49947 */ /* 0x000fec0003800000 */
[----:B------:R-:W0:Y:S01]  /*0190*/  LDCU.64 UR4, c[0x0][0x380] ;  /* 0x00007000ff0477ac */ /* 0x000e220008000a00 */
[----:B------:R-:W-:Y:S01]  /*01a0*/  LOP3.LUT R9, R8, 0x7ffffff0, RZ, 0xc0, !PT ;  /* 0x7ffffff008097812 */ /* 0x000fe200078ec0ff */
[----:B------:R-:W-:-:S03]  /*01b0*/  IMAD.MOV.U32 R0, RZ, RZ, RZ ;  /* 0x000000ffff007224 */ /* 0x000fc600078e00ff */
[----:B------:R-:W-:Y:S02]  /*01c0*/  IADD3 R26, PT, PT, -R9, RZ, RZ ;  /* 0x000000ff091a7210 */ /* 0x000fe40007ffe1ff */
[----:B0-----:R-:W-:-:S04]  /*01d0*/  LEA R2, P1, R6, UR4, 0x2 ;  /* 0x0000000406027c11 */ /* 0x001fc8000f8210ff */
[----:B------:R-:W-:Y:S02]  /*01e0*/  IADD3 R2, P3, PT, R2, 0x20, RZ ;  /* 0x0000002002027810 */ /* 0x000fe40007f7e0ff */
[----:B------:R-:W-:-:S04]  /*01f0*/  LEA.HI.X R3, R6, UR5, R7, 0x2, P1 ;  /* 0x0000000506037c11 */ /* 0x000fc800088f1407 */
[----:B------:R-:W-:-:S07]  /*0200*/  IADD3.X R3, PT, PT, RZ, R3, RZ, P3, !PT ;  /* 0x00000003ff037210 */ /* 0x000fce0001ffe4ff */
.L_x_155:
        /* <DEDUP_REMOVED lines=37> */
.L_x_154:
        /* <DEDUP_REMOVED lines=23> */
.L_x_157:
        /* <DEDUP_REMOVED lines=10> */
[----:B------:R-:W-:Y:S01]  /*0670*/  IADD3 R9, PT, PT, R9, 0x4, RZ ;  /* 0x0000000409097810 */ /* 0x000fe20007ffe0ff */
[----:B--2---:R-:W-:-:S04]  /*0680*/  FFMA R0, R11, R11, R0 ;  /* 0x0000000b0b007223 */ /* 0x004fc80000000000 */
[----:B---3--:R-:W-:-:S04]  /*0690*/  FFMA R0, R13, R13, R0 ;  /* 0x0000000d0d007223 */ /* 0x008fc80000000000 */
[----:B----4-:R-:W-:-:S04]  /*06a0*/  FFMA R0, R15, R15, R0 ;  /* 0x0000000f0f007223 */ /* 0x010fc80000000000 */
[----:B-----5:R-:W-:-:S07]  /*06b0*/  FFMA R0, R17, R17, R0 ;  /* 0x0000001111007223 */ /* 0x020fce0000000000 */
.L_x_158:
        /* <DEDUP_REMOVED lines=8> */
.L_x_159:
[----:B------:R-:W-:-:S06]  /*0740*/  MOV R3, R9 ;  /* 0x0000000900037202 */ /* 0x000fcc0000000f00 */
[----:B------:R0:W2:Y:S01]  /*0750*/  LDG.E.CONSTANT R3, desc[UR6][R2.64] ;  /* 0x0000000602037981 */ /* 0x0000a2000c1e9900 */
[----:B------:R-:W-:-:S04]  /*0760*/  IADD3 R8, PT, PT, R8, 0x1, RZ ;  /* 0x0000000108087810 */ /* 0x000fc80007ffe0ff */
[----:B------:R-:W-:Y:S02]  /*0770*/  ISETP.NE.AND P0, PT, R8, RZ, PT ;  /* 0x000000ff0800720c */ /* 0x000fe40003f05270 */
[----:B0-----:R-:W-:-:S04]  /*0780*/  IADD3 R2, P1, PT, R2, 0x4, RZ ;  /* 0x0000000402027810 */ /* 0x001fc80007f3e0ff */
[----:B------:R-:W-:Y:S01]  /*0790*/  IADD3.X R9, PT, PT, RZ, R9, RZ, P1, !PT ;  /* 0x00000009ff097210 */ /* 0x000fe20000ffe4ff */
[----:B--2---:R-:W-:-:S06]  /*07a0*/  FFMA R0, R3, R3, R0 ;  /* 0x0000000303007223 */ /* 0x004fcc0000000000 */
[----:B------:R-:W-:Y:S05]  /*07b0*/  @P0 BRA `(.L_x_159) ;  /* 0xfffffffc00e00947 */ /* 0x000fea000383ffff */
.L_x_156:
[----:B------:R-:W-:-:S07]  /*07c0*/  FADD R2, R0, 9.9999999747524270788e-07 ;  /* 0x358637bd00027421 */ /* 0x000fce0000000000 */
.L_x_153:
[----:B------:R-:W-:Y:S01]  /*07d0*/  VIADD R0, R2, 0xf3000000 ;  /* 0xf300000002007836 */ /* 0x000fe20000000000 */
[----:B------:R0:W1:Y:S01]  /*07e0*/  MUFU.RSQ R9, R2 ;  /* 0x0000000200097308 */ /* 0x0000620000001400 */
[----:B------:R-:W-:Y:S03]  /*07f0*/  BSSY.RECONVERGENT B0, `(.L_x_160) ;  /* 0x000000b000007945 */ /* 0x000fe60003800200 */
[----:B------:R-:W-:-:S13]  /*0800*/  ISETP.GT.U32.AND P0, PT, R0, 0x727fffff, PT ;  /* 0x727fffff0000780c */ /* 0x000fda0003f04070 */
[----:B01----:R-:W-:Y:S05]  /*0810*/  @!P0 BRA `(.L_x_161) ;  /* 0x0000000000108947 */ /* 0x003fea0003800000 */
[----:B------:R-:W-:-:S07]  /*0820*/  MOV R14, 0x840 ;  /* 0x00000840000e7802 */ /* 0x000fce0000000f00 */
[----:B------:R-:W-:Y:S05]  /*0830*/  CALL.REL.NOINC `($__internal_7_$__cuda_sm20_sqrt_rn_f32_slowpath) ;  /* 0x0000001000247944 */ /* 0x000fea0003c00000 */
[----:B------:R-:W-:Y:S01]  /*0840*/  MOV R0, R8 ;  /* 0x0000000800007202 */ /* 0x000fe20000000f00 */
[----:B------:R-:W-:Y:S06]  /*0850*/  BRA `(.L_x_162) ;  /* 0x0000000000107947 */ /* 0x000fec0003800000 */
.L_x_161:
[C---:B------:R-:W-:Y:S01]  /*0860*/  FMUL.FTZ R3, R9.reuse, R2 ;  /* 0x0000000209037220 */ /* 0x040fe20000410000 */
[----:B------:R-:W-:-:S03]  /*0870*/  FMUL.FTZ R8, R9, 0.5 ;  /* 0x3f00000009087820 */ /* 0x000fc60000410000 */
[----:B------:R-:W-:-:S04]  /*0880*/  FFMA R0, -R3, R3, R2 ;  /* 0x0000000303007223 */ /* 0x000fc80000000102 */
[----:B------:R-:W-:-:S07]  /*0890*/  FFMA R0, R0, R8, R3 ;  /* 0x0000000800007223 */ /* 0x000fce0000000003 */
.L_x_162:
[----:B------:R-:W-:Y:S05]  /*08a0*/  BSYNC.RECONVERGENT B0 ;  /* 0x0000000000007941 */ /* 0x000fea0003800200 */
.L_x_160:
[C---:B------:R-:W-:Y:S01]  /*08b0*/  FADD R9, R0.reuse, 9.9999999747524270788e-07 ;  /* 0x358637bd00097421 */ /* 0x040fe20000000000 */
[----:B------:R-:W-:Y:S01]  /*08c0*/  FMNMX R0, R0, 5, PT ;  /* 0x40a0000000007809 */ /* 0x000fe20003800000 */
[----:B------:R-:W-:Y:S02]  /*08d0*/  BSSY.RECONVERGENT B0, `(.L_x_163) ;  /* 0x000000d000007945 */ /* 0x000fe40003800200 */
        /* <DEDUP_REMOVED lines=10> */
[----:B------:R-:W-:Y:S05]  /*0980*/  CALL.REL.NOINC `($__internal_8_$__cuda_sm3x_div_rn_noftz_f32_slowpath) ;  /* 0x00000010002c7944 */ /* 0x000fea0003c00000 */
[----:B------:R-:W-:-:S07]  /*0990*/  MOV R10, R2 ;  /* 0x00000002000a7202 */ /* 0x000fce0000000f00 */
.L_x_164:
[----:B------:R-:W-:Y:S05]  /*09a0*/  BSYNC.RECONVERGENT B0 ;  /* 0x0000000000007941 */ /* 0x000fea0003800200 */
.L_x_163:
[----:B------:R-:W0:Y:S01]  /*09b0*/  LDCU UR5, c[0x0][0x390] ;  /* 0x00007200ff0577ac */ /* 0x000e220008000800 */
[----:B------:R-:W-:Y:S01]  /*09c0*/  FMNMX R10, R10, 1, PT ;  /* 0x3f8000000a0a7809 */ /* 0x000fe20003800000 */
        /* <DEDUP_REMOVED lines=8> */
[----:B------:R-:W-:Y:S05]  /*0a50*/  CALL.REL.NOINC `($__internal_7_$__cuda_sm20_sqrt_rn_f32_slowpath) ;  /* 0x0000000c009c7944 */ /* 0x000fea0003c00000 */
[----:B------:R-:W-:Y:S05]  /*0a60*/  BSYNC.RECONVERGENT B0 ;  /* 0x0000000000007941 */ /* 0x000fea0003800200 */
.L_x_166:
[----:B------:R-:W-:Y:S01]  /*0a70*/  MOV R3, R8 ;  /* 0x0000000800037202 */ /* 0x000fe20000000f00 */
[----:B------:R-:W-:Y:S06]  /*0a80*/  BRA `(.L_x_167) ;  /* 0x0000000000107947 */ /* 0x000fec0003800000 */
.L_x_165:
[C---:B0-----:R-:W-:Y:S01]  /*0a90*/  FMUL.FTZ R3, R2.reuse, UR5 ;  /* 0x0000000502037c20 */ /* 0x041fe20008410000 */
[----:B------:R-:W-:-:S03]  /*0aa0*/  FMUL.FTZ R8, R2, 0.5 ;  /* 0x3f00000002087820 */ /* 0x000fc60000410000 */
[----:B------:R-:W-:-:S04]  /*0ab0*/  FFMA R2, -R3, R3, UR5 ;  /* 0x0000000503027e23 */ /* 0x000fc80008000103 */
[----:B------:R-:W-:-:S07]  /*0ac0*/  FFMA R3, R2, R8, R3 ;  /* 0x0000000802037223 */ /* 0x000fce0000000003 */
.L_x_167:
[----:B------:R-:W-:Y:S01]  /*0ad0*/  FMUL R3, R0, R3 ;  /* 0x0000000300037220 */ /* 0x000fe20000400000 */
[----:B------:R-:W-:Y:S01]  /*0ae0*/  MOV R12, 0x3c80f082 ;  /* 0x3c80f082000c7802 */ /* 0x000fe20000000f00 */
[----:B------:R-:W-:Y:S02]  /*0af0*/  BSSY.RECONVERGENT B0, `(.L_x_168) ;  /* 0x000001f000007945 */ /* 0x000fe40003800200 */
        /* <DEDUP_REMOVED lines=9> */
[----:B------:R-:W0:Y:S03]  /*0b90*/  MUFU.EX2 R0, R0 ;  /* 0x0000000000007308 */ /* 0x000e260000000800 */
[----:B------:R-:W-:Y:S01]  /*0ba0*/  FFMA R12, R9, R12, 0.1331529766321182251 ;  /* 0x3e085941090c7423 */ /* 0x000fe2000000000c */
[----:B0-----:R-:W-:-:S06]  /*0bb0*/  FADD R2, R0, 1 ;  /* 0x3f80000000027421 */ /* 0x001fcc0000000000 */
[----:B------:R-:W0:Y:S02]  /*0bc0*/  MUFU.RCP R2, R2 ;  /* 0x0000000200027308 */ /* 0x000e240000001000 */
[----:B0-----:R-:W-:Y:S01]  /*0bd0*/  FFMA R3, R2, -2, R3 ;  /* 0xc000000002037823 */ /* 0x001fe20000000003 */
[----:B------:R-:W-:-:S04]  /*0be0*/  FFMA R2, R9, R12, -0.33332768082618713379 ;  /* 0xbeaaa9ed09027423 */ /* 0x000fc8000000000c */
[----:B------:R-:W-:Y:S01]  /*0bf0*/  FSEL R3, R3, 1, !P0 ;  /* 0x3f80000003037808 */ /* 0x000fe20004000000 */
[----:B------:R-:W-:Y:S01]  /*0c00*/  FFMA R9, R9, R2, RZ ;  /* 0x0000000209097223 */ /* 0x000fe200000000ff */
[----:B------:R-:W-:Y:S02]  /*0c10*/  FFMA R2, -R13, R11, 1 ;  /* 0x3f8000000d027423 */ /* 0x000fe4000000010b */
[--C-:B------:R-:W-:Y:S01]  /*0c20*/  LOP3.LUT R0, R3, 0x80000000, R8.reuse, 0xb8, !PT ;  /* 0x8000000003007812 */ /* 0x100fe200078eb808 */
[----:B------:R-:W-:Y:S01]  /*0c30*/  @!P1 FFMA R0, R8, R9, R8 ;  /* 0x0000000908009223 */ /* 0x000fe20000000008 */
[----:B------:R-:W-:-:S03]  /*0c40*/  FFMA R11, R11, R2, R11 ;  /* 0x000000020b0b7223 */ /* 0x000fc6000000000b */
[----:B------:R-:W0:Y:S01]  /*0c50*/  FCHK P0, R0, R13 ;  /* 0x0000000d00007302 */ /* 0x000e220000000000 */
[----:B------:R-:W-:-:S04]  /*0c60*/  FFMA R2, R0, R11, RZ ;  /* 0x0000000b00027223 */ /* 0x000fc800000000ff */
[----:B------:R-:W-:-:S04]  /*0c70*/  FFMA R3, -R13, R2, R0 ;  /* 0x000000020d037223 */ /* 0x000fc80000000100 */
[----:B------:R-:W-:Y:S01]  /*0c80*/  FFMA R11, R11, R3, R2 ;  /* 0x000000030b0b7223 */ /* 0x000fe20000000002 */
[----:B0-----:R-:W-:Y:S06]  /*0c90*/  @!P0 BRA `(.L_x_169) ;  /* 0x0000000000108947 */ /* 0x001fec0003800000 */
[----:B------:R-:W-:Y:S01]  /*0ca0*/  IMAD.MOV.U32 R3, RZ, RZ, R13 ;  /* 0x000000ffff037224 */ /* 0x000fe200078e000d */
[----:B------:R-:W-:-:S07]  /*0cb0*/  MOV R8, 0xcd0 ;  /* 0x00000cd000087802 */ /* 0x000fce0000000f00 */
[----:B------:R-:W-:Y:S05]  /*0cc0*/  CALL.REL.NOINC `($__internal_8_$__cuda_sm3x_div_rn_noftz_f32_slowpath) ;  /* 0x0000000c005c7944 */ /* 0x000fea0003c00000 */
[----:B------:R-:W-:-:S07]  /*0cd0*/  MOV R11, R2 ;  /* 0x00000002000b7202 */ /* 0x000fce0000000f00 */
.L_x_169:
[----:B------:R-:W-:Y:S05]  /*0ce0*/  BSYNC.RECONVERGENT B0 ;  /* 0x0000000000007941 */ /* 0x000fea0003800200 */
.L_x_168:
[----:B------:R-:W-:Y:S05]  /*0cf0*/  @!P2 EXIT ;  /* 0x000000000000a94d */ /* 0x000fea0003800000 */
[----:B------:R-:W0:Y:S01]  /*0d00*/  LDCU UR4, c[0x0][0x39c] ;  /* 0x00007380ff0477ac */ /* 0x000e220008000800 */
[----:B------:R-:W-:Y:S01]  /*0d10*/  HFMA2 R13, -RZ, RZ, 0, 0 ;  /* 0x00000000ff0d7431 */ /* 0x000fe200000001ff */
        /* <DEDUP_REMOVED lines=9> */
[----:B------:R-:W-:Y:S02]  /*0db0*/  MOV R13, UR9 ;  /* 0x00000009000d7c02 */ /* 0x000fe40008000f00 */
[C---:B0-----:R-:W-:Y:S02]  /*0dc0*/  IADD3 R2, P2, PT, R12.reuse, UR12, RZ ;  /* 0x0000000c0c027c10 */ /* 0x041fe4000ff5e0ff */
[----:B------:R-:W-:Y:S02]  /*0dd0*/  IADD3 R12, P3, PT, R12, UR14, RZ ;  /* 0x0000000e0c0c7c10 */ /* 0x000fe4000ff7e0ff */
[C---:B------:R-:W-:Y:S02]  /*0de0*/  IADD3.X R3, PT, PT, R14.reuse, UR13, RZ, P2, !PT ;  /* 0x0000000d0e037c10 */ /* 0x040fe400097fe4ff */
[----:B------:R-:W-:-:S09]  /*0df0*/  IADD3.X R14, PT, PT, R14, UR15, RZ, P3, !PT ;  /* 0x0000000f0e0e7c10 */ /* 0x000fd20009ffe4ff */
.L_x_171:
[----:B-1----:R-:W2:Y:S04]  /*0e00*/  LDG.E.CONSTANT R9, desc[UR6][R2.64+-0x20] ;  /* 0xffffe00602097981 */ /* 0x002ea8000c1e9900 */
        /* <DEDUP_REMOVED lines=13> */
[----:B--2---:R-:W-:Y:S01]  /*0ee0*/  FMUL R8, R10, R9 ;  /* 0x000000090a087220 */ /* 0x004fe20000400000 */
[----:B------:R-:W-:-:S02]  /*0ef0*/  MOV R9, R14 ;  /* 0x0000000e00097202 */ /* 0x000fc40000000f00 */
[----:B------:R-:W2:Y:S01]  /*0f00*/  LDG.E.CONSTANT R14, desc[UR6][R2.64+0x10] ;  /* 0x00001006020e7981 */ /* 0x000ea2000c1e9900 */
[-C--:B------:R-:W-:Y:S01]  /*0f10*/  FMUL R24, R8, R11.reuse ;  /* 0x0000000b08187220 */ /* 0x080fe20000400000 */
[----:B------:R-:W-:Y:S02]  /*0f20*/  IMAD.MOV.U32 R8, RZ, RZ, R12 ;  /* 0x000000ffff087224 */ /* 0x000fe400078e000c */
[----:B------:R0:W2:Y:S01]  /*0f30*/  LDG.E.CONSTANT R12, desc[UR6][R2.64+0x14] ;  /* 0x00001406020c7981 */ /* 0x0000a2000c1e9900 */
[C---:B---3--:R-:W-:Y:S01]  /*0f40*/  FMUL R22, R10.reuse, R22 ;  /* 0x000000160a167220 */ /* 0x048fe20000400000 */
[----:B----4-:R-:W-:Y:S02]  /*0f50*/  FMUL R0, R10, R0 ;  /* 0x000000000a007220 */ /* 0x010fe40000400000 */
[----:B------:R1:W-:Y:S01]  /*0f60*/  STG.E desc[UR6][R8.64+-0x20], R24 ;  /* 0xffffe01808007986 */ /* 0x0003e2000c101906 */
[----:B------:R-:W-:Y:S01]  /*0f70*/  FMUL R22, R22, R11 ;  /* 0x0000000b16167220 */ /* 0x000fe20000400000 */
[----:B-----5:R-:W-:-:S04]  /*0f80*/  FMUL R26, R10, R27 ;  /* 0x0000001b0a1a7220 */ /* 0x020fc80000400000 */
[----:B------:R3:W-:Y:S01]  /*0f90*/  STG.E desc[UR6][R8.64+-0x1c], R22 ;  /* 0xffffe41608007986 */ /* 0x0007e2000c101906 */
[----:B------:R-:W-:Y:S01]  /*0fa0*/  FMUL R27, R26, R11 ;  /* 0x0000000b1a1b7220 */ /* 0x000fe20000400000 */
[C---:B------:R-:W-:Y:S01]  /*0fb0*/  FMUL R28, R10.reuse, R29 ;  /* 0x0000001d0a1c7220 */ /* 0x040fe20000400000 */
[----:B-1----:R-:W-:Y:S01]  /*0fc0*/  FMUL R24, R10, R25 ;  /* 0x000000190a187220 */ /* 0x002fe20000400000 */
[----:B------:R-:W-:Y:S01]  /*0fd0*/  FMUL R25, R0, R11 ;  /* 0x0000000b00197220 */ /* 0x000fe20000400000 */
[----:B------:R-:W-:Y:S02]  /*0fe0*/  FMUL R0, R10, R23 ;  /* 0x000000170a007220 */ /* 0x000fe40000400000 */
[----:B------:R-:W-:Y:S01]  /*0ff0*/  FMUL R29, R24, R11 ;  /* 0x0000000b181d7220 */ /* 0x000fe20000400000 */
[C---:B---3--:R-:W-:Y:S01]  /*1000*/  FMUL R22, R10.reuse, R17 ;  /* 0x000000110a167220 */ /* 0x048fe20000400000 */
[C---:B------:R-:W-:Y:S01]  /*1010*/  FMUL R24, R10.reuse, R15 ;  /* 0x0000000f0a187220 */ /* 0x040fe20000400000 */
[----:B------:R-:W-:Y:S01]  /*1020*/  FMUL R26, R10, R21 ;  /* 0x000000150a1a7220 */ /* 0x000fe20000400000 */
[-C--:B------:R-:W-:Y:S01]  /*1030*/  FMUL R15, R0, R11.reuse ;  /* 0x0000000b000f7220 */ /* 0x080fe20000400000 */
[----:B------:R-:W-:Y:S01]  /*1040*/  FMUL R17, R22, R11 ;  /* 0x0000000b16117220 */ /* 0x000fe20000400000 */
[----:B------:R-:W-:Y:S01]  /*1050*/  FMUL R23, R10, R19 ;  /* 0x000000130a177220 */ /* 0x000fe20000400000 */
[-C--:B------:R-:W-:Y:S01]  /*1060*/  FMUL R19, R24, R11.reuse ;  /* 0x0000000b18137220 */ /* 0x080fe20000400000 */
[----:B------:R-:W-:Y:S01]  /*1070*/  FMUL R21, R26, R11 ;  /* 0x0000000b1a157220 */ /* 0x000fe20000400000 */
[C---:B------:R-:W-:Y:S01]  /*1080*/  FMUL R20, R10.reuse, R20 ;  /* 0x000000140a147220 */ /* 0x040fe20000400000 */
[----:B------:R1:W-:Y:S01]  /*1090*/  STG.E desc[UR6][R8.64+-0x18], R25 ;  /* 0xffffe81908007986 */ /* 0x0003e2000c101906 */
[----:B------:R-:W-:-:S03]  /*10a0*/  FMUL R18, R10, R18 ;  /* 0x000000120a127220 */ /* 0x000fc60000400000 */
[----:B------:R-:W-:Y:S01]  /*10b0*/  STG.E desc[UR6][R8.64+-0x8], R15 ;  /* 0xfffff80f08007986 */ /* 0x000fe2000c101906 */
[----:B------:R-:W-:-:S03]  /*10c0*/  FMUL R16, R10, R16 ;  /* 0x000000100a107220 */ /* 0x000fc60000400000 */
[----:B------:R-:W-:Y:S01]  /*10d0*/  STG.E desc[UR6][R8.64+-0x4], R17 ;  /* 0xfffffc1108007986 */ /* 0x000fe2000c101906 */
[-C--:B------:R-:W-:Y:S01]  /*10e0*/  FMUL R28, R28, R11.reuse ;  /* 0x0000000b1c1c7220 */ /* 0x080fe20000400000 */
[-C--:B------:R-:W-:Y:S02]  /*10f0*/  FMUL R23, R23, R11.reuse ;  /* 0x0000000b17177220 */ /* 0x080fe40000400000 */
[----:B------:R3:W-:Y:S01]  /*1100*/  STG.E desc[UR6][R8.64], R19 ;  /* 0x0000001308007986 */ /* 0x0007e2000c101906 */
[----:B-1----:R-:W-:-:S03]  /*1110*/  FMUL R25, R20, R11 ;  /* 0x0000000b14197220 */ /* 0x002fc60000400000 */
[----:B------:R1:W-:Y:S01]  /*1120*/  STG.E desc[UR6][R8.64+0x4], R21 ;  /* 0x0000041508007986 */ /* 0x0003e2000c101906 */
[-C--:B---3--:R-:W-:Y:S01]  /*1130*/  FMUL R19, R18, R11.reuse ;  /* 0x0000000b12137220 */ /* 0x088fe20000400000 */
[----:B-1----:R-:W-:Y:S02]  /*1140*/  FMUL R21, R16, R11 ;  /* 0x0000000b10157220 */ /* 0x002fe40000400000 */
[----:B------:R1:W-:Y:S04]  /*1150*/  STG.E desc[UR6][R8.64+-0x14], R27 ;  /* 0xffffec1b08007986 */ /* 0x0003e8000c101906 */
[----:B------:R1:W-:Y:S04]  /*1160*/  STG.E desc[UR6][R8.64+-0x10], R29 ;  /* 0xfffff01d08007986 */ /* 0x0003e8000c101906 */
[----:B------:R1:W-:Y:S04]  /*1170*/  STG.E desc[UR6][R8.64+-0xc], R28 ;  /* 0xfffff41c08007986 */ /* 0x0003e8000c101906 */
[----:B------:R1:W-:Y:S04]  /*1180*/  STG.E desc[UR6][R8.64+0x8], R23 ;  /* 0x0000081708007986 */ /* 0x0003e8000c101906 */
[----:B------:R1:W-:Y:S04]  /*1190*/  STG.E desc[UR6][R8.64+0xc], R25 ;  /* 0x00000c1908007986 */ /* 0x0003e8000c101906 */
[----:B------:R1:W-:Y:S04]  /*11a0*/  STG.E desc[UR6][R8.64+0x18], R19 ;  /* 0x0000181308007986 */ /* 0x0003e8000c101906 */
[----:B------:R1:W-:Y:S01]  /*11b0*/  STG.E desc[UR6][R8.64+0x1c], R21 ;  /* 0x00001c1508007986 */ /* 0x0003e2000c101906 */
[----:B------:R-:W-:-:S04]  /*11c0*/  UIADD3 UR5, UPT, UPT, UR5, 0x10, URZ ;  /* 0x0000001005057890 */ /* 0x000fc8000fffe0ff */
[----:B------:R-:W-:Y:S01]  /*11d0*/  UISETP.NE.AND UP0, UPT, UR5, URZ, UPT ;  /* 0x000000ff0500728c */ /* 0x000fe2000bf05270 */
[----:B0-----:R-:W-:-:S04]  /*11e0*/  IADD3 R2, P1, PT, R2, 0x40, RZ ;  /* 0x0000004002027810 */ /* 0x001fc80007f3e0ff */
[----:B------:R-:W-:Y:S01]  /*11f0*/  IADD3.X R3, PT, PT, RZ, R3, RZ, P1, !PT ;  /* 0x00000003ff037210 */ /* 0x000fe20000ffe4ff */
[C---:B--2---:R-:W-:Y:S01]  /*1200*/  FMUL R14, R10.reuse, R14 ;  /* 0x0000000e0a0e7220 */ /* 0x044fe20000400000 */
[----:B------:R-:W-:-:S03]  /*1210*/  FMUL R12, R10, R12 ;  /* 0x0000000c0a0c7220 */ /* 0x000fc60000400000 */
[-C--:B------:R-:W-:Y:S01]  /*1220*/  FMUL R15, R14, R11.reuse ;  /* 0x0000000b0e0f7220 */ /* 0x080fe20000400000 */
[----:B------:R-:W-:-:S04]  /*1230*/  FMUL R17, R12, R11 ;  /* 0x0000000b0c117220 */ /* 0x000fc80000400000 */
[----:B------:R1:W-:Y:S04]  /*1240*/  STG.E desc[UR6][R8.64+0x10], R15 ;  /* 0x0000100f08007986 */ /* 0x0003e8000c101906 */
[----:B------:R1:W-:Y:S01]  /*1250*/  STG.E desc[UR6][R8.64+0x14], R17 ;  /* 0x0000141108007986 */ /* 0x0003e2000c101906 */
[----:B------:R-:W-:-:S04]  /*1260*/  IADD3 R12, P2, PT, R8, 0x40, RZ ;  /* 0x00000040080c7810 */ /* 0x000fc80007f5e0ff */
[----:B------:R-:W-:Y:S01]  /*1270*/  IADD3.X R14, PT, PT, RZ, R9, RZ, P2, !PT ;  /* 0x00000009ff0e7210 */ /* 0x000fe200017fe4ff */
[----:B------:R-:W-:Y:S08]  /*1280*/  BRA.U UP0, `(.L_x_171) ;  /* 0xfffffff900dc7547 */ /* 0x000ff0000b83ffff */
.L_x_170:
[----:B------:R-:W-:Y:S05]  /*1290*/  @!P0 EXIT ;  /* 0x000000000000894d */ /* 0x000fea0003800000 */
[----:B------:R-:W-:Y:S02]  /*12a0*/  UISETP.GE.U32.AND UP0, UPT, UR8, 0x8, UPT ;  /* 0x000000080800788c */ /* 0x000fe4000bf06070 */
[----:B------:R-:W-:-:S06]  /*12b0*/  ULOP3.LUT UR5, UR4, 0x7, URZ, 0xc0, !UPT ;  /* 0x0000000704057892 */ /* 0x000fcc000f8ec0ff */
[----:B------:R-:W-:Y:S01]  /*12c0*/  ISETP.NE.AND P1, PT, RZ, UR5, PT ;  /* 0x00000005ff007c0c */ /* 0x000fe2000bf25270 */
[----:B------:R-:W-:-:S12]  /*12d0*/  BRA.U !UP0, `(.L_x_172) ;  /* 0x00000001089c7547 */ /* 0x000fd8000b800000 */
[----:B-1----:R-:W-:Y:S01]  /*12e0*/  IMAD.WIDE.U32 R14, R13, 0x4, R4 ;  /* 0x000000040d0e7825 */ /* 0x002fe200078e0004 */
        /* <DEDUP_REMOVED lines=8> */
[----:B------:R1:W5:Y:S01]  /*1370*/  LDG.E.CONSTANT R27, desc[UR6][R14.64+0x1c] ;  /* 0x00001c060e1b7981 */ /* 0x000362000c1e9900 */
[----:B------:R-:W-:-:S02]  /*1380*/  IADD3 R16, P0, PT, R6, R13, RZ ;  /* 0x0000000d06107210 */ /* 0x000fc40007f1e0ff */
[----:B------:R-:W-:-:S03]  /*1390*/  IADD3 R13, PT, PT, R13, 0x8, RZ ;  /* 0x000000080d0d7810 */ /* 0x000fc60007ffe0ff */
[----:B------:R-:W-:Y:S01]  /*13a0*/  IMAD.X R29, RZ, RZ, R7, P0 ;  /* 0x000000ffff1d7224 */ /* 0x000fe200000e0607 */
[----:B0-----:R-:W-:Y:S01]  /*13b0*/  LEA R2, P0, R16, UR8, 0x2 ;  /* 0x0000000810027c11 */ /* 0x001fe2000f8010ff */
[----:B--2---:R-:W-:-:S03]  /*13c0*/  FMUL R0, R10, R3 ;  /* 0x000000030a007220 */ /* 0x004fc60000400000 */
[----:B------:R-:W-:Y:S01]  /*13d0*/  LEA.HI.X R3, R16, UR9, R29, 0x2, P0 ;  /* 0x0000000910037c11 */ /* 0x000fe200080f141d */
[----:B---3--:R-:W-:Y:S01]  /*13e0*/  FMUL R8, R10, R17 ;  /* 0x000000110a087220 */ /* 0x008fe20000400000 */
[----:B------:R-:W-:Y:S01]  /*13f0*/  FMUL R17, R0, R11 ;  /* 0x0000000b00117220 */ /* 0x000fe20000400000 */
[----:B----4-:R-:W-:Y:S02]  /*1400*/  FMUL R12, R10, R19 ;  /* 0x000000130a0c7220 */ /* 0x010fe40000400000 */
[-C--:B------:R-:W-:Y:S02]  /*1410*/  FMUL R19, R8, R11.reuse ;  /* 0x0000000b08137220 */ /* 0x080fe40000400000 */
[----:B------:R0:W-:Y:S01]  /*1420*/  STG.E desc[UR6][R2.64], R17 ;  /* 0x0000001102007986 */ /* 0x0001e2000c101906 */
[----:B-1----:R-:W-:Y:S01]  /*1430*/  FMUL R15, R12, R11 ;  /* 0x0000000b0c0f7220 */ /* 0x002fe20000400000 */
[C---:B-----5:R-:W-:Y:S02]  /*1440*/  FMUL R0, R10.reuse, R21 ;  /* 0x000000150a007220 */ /* 0x060fe40000400000 */
[----:B------:R1:W-:Y:S01]  /*1450*/  STG.E desc[UR6][R2.64+0x4], R19 ;  /* 0x0000041302007986 */ /* 0x0003e2000c101906 */
[----:B------:R-:W-:-:S03]  /*1460*/  FMUL R8, R10, R23 ;  /* 0x000000170a087220 */ /* 0x000fc60000400000 */
[----:B------:R2:W-:Y:S01]  /*1470*/  STG.E desc[UR6][R2.64+0x8], R15 ;  /* 0x0000080f02007986 */ /* 0x0005e2000c101906 */
[----:B------:R-:W-:Y:S01]  /*1480*/  FMUL R12, R10, R25 ;  /* 0x000000190a0c7220 */ /* 0x000fe20000400000 */
[----:B------:R-:W-:Y:S01]  /*1490*/  FMUL R21, R8, R11 ;  /* 0x0000000b08157220 */ /* 0x000fe20000400000 */
[----:B------:R-:W-:Y:S01]  /*14a0*/  FMUL R14, R10, R9 ;  /* 0x000000090a0e7220 */ /* 0x000fe20000400000 */
[-C--:B------:R-:W-:Y:S01]  /*14b0*/  FMUL R9, R0, R11.reuse ;  /* 0x0000000b00097220 */ /* 0x080fe20000400000 */
[----:B------:R-:W-:Y:S02]  /*14c0*/  FMUL R23, R12, R11 ;  /* 0x0000000b0c177220 */ /* 0x000fe40000400000 */
[----:B------:R2:W-:Y:S01]  /*14d0*/  STG.E desc[UR6][R2.64+0x10], R21 ;  /* 0x0000101502007986 */ /* 0x0005e2000c101906 */
[----:B------:R-:W-:Y:S01]  /*14e0*/  FMUL R16, R10, R27 ;  /* 0x0000001b0a107220 */ /* 0x000fe20000400000 */
[-C--:B0-----:R-:W-:Y:S02]  /*14f0*/  FMUL R17, R14, R11.reuse ;  /* 0x0000000b0e117220 */ /* 0x081fe40000400000 */
[----:B------:R2:W-:Y:S01]  /*1500*/  STG.E desc[UR6][R2.64+0xc], R9 ;  /* 0x00000c0902007986 */ /* 0x0005e2000c101906 */
[----:B-1----:R-:W-:-:S03]  /*1510*/  FMUL R19, R16, R11 ;  /* 0x0000000b10137220 */ /* 0x002fc60000400000 */
[----:B------:R2:W-:Y:S04]  /*1520*/  STG.E desc[UR6][R2.64+0x14], R23 ;  /* 0x0000141702007986 */ /* 0x0005e8000c101906 */
[----:B------:R2:W-:Y:S04]  /*1530*/  STG.E desc[UR6][R2.64+0x18], R17 ;  /* 0x0000181102007986 */ /* 0x0005e8000c101906 */
[----:B------:R2:W-:Y:S02]  /*1540*/  STG.E desc[UR6][R2.64+0x1c], R19 ;  /* 0x00001c1302007986 */ /* 0x0005e4000c101906 */
.L_x_172:
[----:B------:R-:W-:Y:S05]  /*1550*/  @!P1 EXIT ;  /* 0x000000000000994d */ /* 0x000fea0003800000 */
[----:B------:R-:W-:Y:S02]  /*1560*/  UISETP.GE.U32.AND UP0, UPT, UR5, 0x4, UPT ;  /* 0x000000040500788c */ /* 0x000fe4000bf06070 */
[----:B------:R-:W-:-:S06]  /*1570*/  ULOP3.LUT UR4, UR4, 0x3, URZ, 0xc0, !UPT ;  /* 0x0000000304047892 */ /* 0x000fcc000f8ec0ff */
[----:B------:R-:W-:Y:S01]  /*1580*/  ISETP.NE.AND P1, PT, RZ, UR4, PT ;  /* 0x00000004ff007c0c */ /* 0x000fe2000bf25270 */
[----:B------:R-:W-:-:S12]  /*1590*/  BRA.U !UP0, `(.L_x_173) ;  /* 0x00000001085c7547 */ /* 0x000fd8000b800000 */
[----:B------:R-:W-:Y:S01]  /*15a0*/  IMAD.WIDE.U32 R4, R13, 0x4, R4 ;  /* 0x000000040d047825 */ /* 0x000fe200078e0004 */
[----:B------:R-:W0:Y:S04]  /*15b0*/  LDCU.64 UR8, c[0x0][0x388] ;  /* 0x00007100ff0877ac */ /* 0x000e280008000a00 */
[----:B-12---:R-:W2:Y:S04]  /*15c0*/  LDG.E.CONSTANT R9, desc[UR6][R4.64] ;  /* 0x0000000604097981 */ /* 0x006ea8000c1e9900 */
[----:B------:R-:W3:Y:S04]  /*15d0*/  LDG.E.CONSTANT R15, desc[UR6][R4.64+0x4] ;  /* 0x00000406040f7981 */ /* 0x000ee8000c1e9900 */
[----:B------:R-:W4:Y:S04]  /*15e0*/  LDG.E.CONSTANT R17, desc[UR6][R4.64+0x8] ;  /* 0x0000080604117981 */ /* 0x000f28000c1e9900 */
[----:B------:R1:W5:Y:S01]  /*15f0*/  LDG.E.CONSTANT R19, desc[UR6][R4.64+0xc] ;  /* 0x00000c0604137981 */ /* 0x000362000c1e9900 */
[----:B------:R-:W-:-:S02]  /*1600*/  IADD3 R0, P0, PT, R6, R13, RZ ;  /* 0x0000000d06007210 */ /* 0x000fc40007f1e0ff */
[----:B------:R-:W-:Y:S02]  /*1610*/  IADD3 R13, PT, PT, R13, 0x4, RZ ;  /* 0x000000040d0d7810 */ /* 0x000fe40007ffe0ff */
[----:B------:R-:W-:Y:S02]  /*1620*/  IADD3.X R3, PT, PT, RZ, R7, RZ, P0, !PT ;  /* 0x00000007ff037210 */ /* 0x000fe400007fe4ff */
[----:B0-----:R-:W-:-:S04]  /*1630*/  LEA R2, P0, R0, UR8, 0x2 ;  /* 0x0000000800027c11 */ /* 0x001fc8000f8010ff */
[----:B------:R-:W-:Y:S01]  /*1640*/  LEA.HI.X R3, R0, UR9, R3, 0x2, P0 ;  /* 0x0000000900037c11 */ /* 0x000fe200080f1403 */
[C---:B--2---:R-:W-:Y:S01]  /*1650*/  FMUL R0, R10.reuse, R9 ;  /* 0x000000090a007220 */ /* 0x044fe20000400000 */
[----:B---3--:R-:W-:-:S03]  /*1660*/  FMUL R8, R10, R15 ;  /* 0x0000000f0a087220 */ /* 0x008fc60000400000 */
[----:B------:R-:W-:Y:S01]  /*1670*/  FMUL R9, R0, R11 ;  /* 0x0000000b00097220 */ /* 0x000fe20000400000 */
[----:B----4-:R-:W-:Y:S01]  /*1680*/  FMUL R12, R10, R17 ;  /* 0x000000110a0c7220 */ /* 0x010fe20000400000 */
[----:B-1----:R-:W-:-:S03]  /*1690*/  FMUL R5, R8, R11 ;  /* 0x0000000b08057220 */ /* 0x002fc60000400000 */
[----:B------:R0:W-:Y:S01]  /*16a0*/  STG.E desc[UR6][R2.64], R9 ;  /* 0x0000000902007986 */ /* 0x0001e2000c101906 */
[----:B-----5:R-:W-:Y:S01]  /*16b0*/  FMUL R14, R10, R19 ;  /* 0x000000130a0e7220 */ /* 0x020fe20000400000 */
[-C--:B------:R-:W-:Y:S02]  /*16c0*/  FMUL R15, R12, R11.reuse ;  /* 0x0000000b0c0f7220 */ /* 0x080fe40000400000 */
[----:B------:R0:W-:Y:S01]  /*16d0*/  STG.E desc[UR6][R2.64+0x4], R5 ;  /* 0x0000040502007986 */ /* 0x0001e2000c101906 */
[----:B------:R-:W-:-:S03]  /*16e0*/  FMUL R17, R14, R11 ;  /* 0x0000000b0e117220 */ /* 0x000fc60000400000 */
[----:B------:R0:W-:Y:S04]  /*16f0*/  STG.E desc[UR6][R2.64+0x8], R15 ;  /* 0x0000080f02007986 */ /* 0x0001e8000c101906 */
[----:B------:R0:W-:Y:S02]  /*1700*/  STG.E desc[UR6][R2.64+0xc], R17 ;  /* 0x00000c1102007986 */ /* 0x0001e4000c101906 */
.L_x_173:
[----:B------:R-:W-:Y:S05]  /*1710*/  @!P1 EXIT ;  /* 0x000000000000994d */ /* 0x000fea0003800000 */
[----:B------:R-:W3:Y:S01]  /*1720*/  LDCU.128 UR8, c[0x0][0x380] ;  /* 0x00007000ff0877ac */ /* 0x000ee20008000c00 */
[C---:B0-2---:R-:W-:Y:S02]  /*1730*/  SHF.L.U64.HI R3, R6.reuse, 0x2, R7 ;  /* 0x0000000206037819 */ /* 0x045fe40000010207 */
[C---:B------:R-:W-:Y:S01]  /*1740*/  SHF.L.U32 R2, R6.reuse, 0x2, RZ ;  /* 0x0000000206027819 */ /* 0x040fe200000006ff */
[----:B------:R-:W-:Y:S01]  /*1750*/  UIADD3 UR4, UPT, UPT, -UR4, URZ, URZ ;  /* 0x000000ff04047290 */ /* 0x000fe2000fffe1ff */
[----:B-1----:R-:W-:-:S03]  /*1760*/  IADD3 R9, P0, PT, R6, R13, RZ ;  /* 0x0000000d06097210 */ /* 0x002fc60007f1e0ff */
[----:B------:R-:W-:-:S04]  /*1770*/  IMAD.WIDE.U32 R2, R13, 0x4, R2 ;  /* 0x000000040d027825 */ /* 0x000fc800078e0002 */
[----:B------:R-:W-:Y:S01]  /*1780*/  IMAD.X R0, RZ, RZ, R7, P0 ;  /* 0x000000ffff007224 */ /* 0x000fe200000e0607 */
[C---:B---3--:R-:W-:Y:S02]  /*1790*/  LEA R6, P1, R9.reuse, UR10, 0x2 ;  /* 0x0000000a09067c11 */ /* 0x048fe4000f8210ff */
[----:B------:R-:W-:Y:S02]  /*17a0*/  IADD3 R4, P2, PT, R2, UR8, RZ ;  /* 0x0000000802047c10 */ /* 0x000fe4000ff5e0ff */
[----:B------:R-:W-:Y:S02]  /*17b0*/  LEA.HI.X R9, R9, UR11, R0, 0x2, P1 ;  /* 0x0000000b09097c11 */ /* 0x000fe400088f1400 */
[----:B------:R-:W-:-:S09]  /*17c0*/  IADD3.X R7, PT, PT, R3, UR9, RZ, P2, !PT ;  /* 0x0000000903077c10 */ /* 0x000fd200097fe4ff */
.L_x_174:
[----:B0-----:R-:W-:Y:S02]  /*17d0*/  MOV R3, R7 ;  /* 0x0000000700037202 */ /* 0x001fe40000000f00 */
[----:B------:R-:W-:-:S05]  /*17e0*/  MOV R2, R4 ;  /* 0x0000000400027202 */ /* 0x000fca0000000f00 */
[----:B------:R0:W2:Y:S01]  /*17f0*/  LDG.E.CONSTANT R3, desc[UR6][R2.64] ;  /* 0x0000000602037981 */ /* 0x0000a2000c1e9900 */
[----:B------:R-:W-:Y:S01]  /*1800*/  UIADD3 UR4, UPT, UPT, UR4, 0x1, URZ ;  /* 0x0000000104047890 */ /* 0x000fe2000fffe0ff */
[----:B------:R-:W-:-:S03]  /*1810*/  IADD3 R4, P1, PT, R4, 0x4, RZ ;  /* 0x0000000404047810 */ /* 0x000fc60007f3e0ff */
[----:B------:R-:W-:Y:S01]  /*1820*/  UISETP.NE.AND UP0, UPT, UR4, URZ, UPT ;  /* 0x000000ff0400728c */ /* 0x000fe2000bf05270 */
[----:B------:R-:W-:Y:S02]  /*1830*/  IADD3.X R7, PT, PT, RZ, R7, RZ, P1, !PT ;  /* 0x00000007ff077210 */ /* 0x000fe40000ffe4ff */
[----:B0-----:R-:W-:Y:S02]  /*1840*/  MOV R2, R6 ;  /* 0x0000000600027202 */ /* 0x001fe40000000f00 */
[----:B------:R-:W-:Y:S01]  /*1850*/  IADD3 R6, P0, PT, R6, 0x4, RZ ;  /* 0x0000000406067810 */ /* 0x000fe20007f1e0ff */
[----:B--2---:R-:W-:Y:S01]  /*1860*/  FMUL R0, R10, R3 ;  /* 0x000000030a007220 */ /* 0x004fe20000400000 */
[----:B------:R-:W-:-:S03]  /*1870*/  MOV R3, R9 ;  /* 0x0000000900037202 */ /* 0x000fc60000000f00 */
[----:B------:R-:W-:Y:S02]  /*1880*/  IMAD.X R9, RZ, RZ, R9, P0 ;  /* 0x000000ffff097224 */ /* 0x000fe400000e0609 */
[----:B------:R-:W-:-:S05]  /*1890*/  FMUL R5, R0, R11 ;  /* 0x0000000b00057220 */ /* 0x000fca0000400000 */
[----:B------:R0:W-:Y:S01]  /*18a0*/  STG.E desc[UR6][R2.64], R5 ;  /* 0x0000000502007986 */ /* 0x0001e2000c101906 */
[----:B------:R-:W-:Y:S05]  /*18b0*/  BRA.U UP0, `(.L_x_174) ;  /* 0xfffffffd00c47547 */ /* 0x000fea000b83ffff */
[----:B------:R-:W-:Y:S05]  /*18c0*/  EXIT ;  /* 0x000000000000794d */ /* 0x000fea0003800000 */
        .weak           $__internal_7_$__cuda_sm20_sqrt_rn_f32_slowpath
        .type           $__internal_7_$__cuda_sm20_sqrt_rn_f32_slowpath,@function
        .size           $__internal_7_$__cuda_sm20_sqrt_rn_f32_slowpath,($__internal_8_$__cuda_sm3x_div_rn_noftz_f32_slowpath - $__internal_7_$__cuda_sm20_sqrt_rn_f32_slowpath)
$__internal_7_$__cuda_sm20_sqrt_rn_f32_slowpath:
[----:B------:R-:W-:-:S13]  /*18d0*/  LOP3.LUT P0, RZ, R2, 0x7fffffff, RZ, 0xc0, !PT ;  /* 0x7fffffff02ff7812 */ /* 0x000fda000780c0ff */
[----:B------:R-:W-:Y:S01]  /*18e0*/  @!P0 MOV R3, R2 ;  /* 0x0000000200038202 */ /* 0x000fe20000000f00 */
        /* <DEDUP_REMOVED lines=17> */
.L_x_175:
[----:B------:R-:W-:Y:S02]  /*1a00*/  IMAD.MOV.U32 R8, RZ, RZ, R3 ;  /* 0x000000ffff087224 */ /* 0x000fe400078e0003 */
[----:B------:R-:W-:Y:S01]  /*1a10*/  HFMA2 R3, -RZ, RZ, 0, 0 ;  /* 0x00000000ff037431 */ /* 0x000fe200000001ff */
[----:B------:R-:W-:-:S04]  /*1a20*/  MOV R2, R14 ;  /* 0x0000000e00027202 */ /* 0x000fc80000000f00 */
[----:B------:R-:W-:Y:S05]  /*1a30*/  RET.REL.NODEC R2 `(_Z14exp_map_kernelIfEvPKT_PS0_fiii) ;  /* 0xffffffe402707950 */ /* 0x000fea0003c3ffff */
        .weak           $__internal_8_$__cuda_sm3x_div_rn_noftz_f32_slowpath
        .type           $__internal_8_$__cuda_sm3x_div_rn_noftz_f32_slowpath,@function
        .size           $__internal_8_$__cuda_sm3x_div_rn_noftz_f32_slowpath,(.L_x_196 - $__internal_8_$__cuda_sm3x_div_rn_noftz_f32_slowpath)
$__internal_8_$__cuda_sm3x_div_rn_noftz_f32_slowpath:
[----:B------:R-:W-:Y:S01]  /*1a40*/  SHF.R.U32.HI R11, RZ, 0x17, R3 ;  /* 0x00000017ff0b7819 */ /* 0x000fe20000011603 */
[----:B------:R-:W-:Y:S01]  /*1a50*/  BSSY.RECONVERGENT B1, `(.L_x_176) ;  /* 0x0000063000017945 */ /* 0x000fe20003800200 */
[--C-:B------:R-:W-:Y:S02]  /*1a60*/  SHF.R.U32.HI R2, RZ, 0x17, R0.reuse ;  /* 0x00000017ff027819 */ /* 0x100fe40000011600 */
[----:B------:R-:W-:Y:S02]  /*1a70*/  LOP3.LUT R11, R11, 0xff, RZ, 0xc0, !PT ;  /* 0x000000ff0b0b7812 */ /* 0x000fe400078ec0ff */
[----:B------:R-:W-:Y:S01]  /*1a80*/  LOP3.LUT R14, R2, 0xff, RZ, 0xc0, !PT ;  /* 0x000000ff020e7812 */ /* 0x000fe200078ec0ff */
[----:B------:R-:W-:Y:S01]  /*1a90*/  IMAD.MOV.U32 R2, RZ, RZ, R0 ;  /* 0x000000ffff027224 */ /* 0x000fe200078e0000 */
[----:B------:R-:W-:Y:S02]  /*1aa0*/  IADD3 R13, PT, PT, R11, -0x1, RZ ;  /* 0xffffffff0b0d7810 */ /* 0x000fe40007ffe0ff */
[----:B------:R-:W-:-:S02]  /*1ab0*/  IADD3 R12, PT, PT, R14, -0x1, RZ ;  /* 0xffffffff0e0c7810 */ /* 0x000fc40007ffe0ff */
        /* <DEDUP_REMOVED lines=27> */
.L_x_177:
[----:B------:R-:W-:Y:S01]  /*1c70*/  LEA R12, R11, 0xc0800000, 0x17 ;  /* 0xc08000000b0c7811 */ /* 0x000fe200078eb8ff */
[----:B------:R-:W-:Y:S04]  /*1c80*/  BSSY.RECONVERGENT B2, `(.L_x_182) ;  /* 0x0000036000027945 */ /* 0x000fe80003800200 */
[----:B------:R-:W-:Y:S01]  /*1c90*/  IMAD.IADD R12, R3, 0x1, -R12 ;  /* 0x00000001030c7824 */ /* 0x000fe200078e0a0c */
[----:B------:R-:W-:-:S03]  /*1ca0*/  IADD3 R3, PT, PT, R14, -0x7f, RZ ;  /* 0xffffff810e037810 */ /* 0x000fc60007ffe0ff */
[----:B------:R0:W1:Y:S01]  /*1cb0*/  MUFU.RCP R13, R12 ;  /* 0x0000000c000d7308 */ /* 0x0000620000001000 */
[----:B------:R-:W-:Y:S01]  /*1cc0*/  FADD.FTZ R15, -R12, -RZ ;  /* 0x800000ff0c0f7221 */ /* 0x000fe20000010100 */
[C---:B------:R-:W-:Y:S01]  /*1cd0*/  IMAD R2, R3.reuse, -0x800000, R2 ;  /* 0xff80000003027824 */ /* 0x040fe200078e0202 */
[----:B0-----:R-:W-:-:S04]  /*1ce0*/  IADD3 R12, PT, PT, R3, 0x7f, -R11 ;  /* 0x0000007f030c7810 */ /* 0x001fc80007ffe80b */
[----:B------:R-:W-:Y:S01]  /*1cf0*/  IADD3 R12, PT, PT, R12, R9, RZ ;  /* 0x000000090c0c7210 */ /* 0x000fe20007ffe0ff */
[----:B-1----:R-:W-:-:S04]  /*1d00*/  FFMA R14, R13, R15, 1 ;  /* 0x3f8000000d0e7423 */ /* 0x002fc8000000000f */
        /* <DEDUP_REMOVED lines=8> */
[----:B------:R-:W-:-:S04]  /*1d90*/  IADD3 R11, PT, PT, R3, R12, RZ ;  /* 0x0000000c030b7210 */ /* 0x000fc80007ffe0ff */
        /* <DEDUP_REMOVED lines=11> */
[CCC-:B------:R-:W-:Y:S01]  /*1e50*/  FFMA.RM R12, R16.reuse, R14.reuse, R13.reuse ;  /* 0x0000000e100c7223 */ /* 0x1c0fe2000000400d */
[C---:B------:R-:W-:Y:S02]  /*1e60*/  ISETP.NE.AND P3, PT, R11.reuse, RZ, PT ;  /* 0x000000ff0b00720c */ /* 0x040fe40003f65270 */
[----:B------:R-:W-:Y:S02]  /*1e70*/  ISETP.NE.AND P1, PT, R11, RZ, PT ;  /* 0x000000ff0b00720c */ /* 0x000fe40003f25270 */
[----:B------:R-:W-:Y:S01]  /*1e80*/  LOP3.LUT R9, R3, 0x7fffff, RZ, 0xc0, !PT ;  /* 0x007fffff03097812 */ /* 0x000fe200078ec0ff */
[----:B------:R-:W-:Y:S01]  /*1e90*/  FFMA.RP R3, R16, R14, R13 ;  /* 0x0000000e10037223 */ /* 0x000fe2000000800d */
[C---:B------:R-:W-:Y:S01]  /*1ea0*/  VIADD R14, R11.reuse, 0x20 ;  /* 0x000000200b0e7836 */ /* 0x040fe20000000000 */
[----:B------:R-:W-:Y:S02]  /*1eb0*/  IADD3 R11, PT, PT, -R11, RZ, RZ ;  /* 0x000000ff0b0b7210 */ /* 0x000fe40007ffe1ff */
        /* <DEDUP_REMOVED lines=14> */
.L_x_184:
[----:B------:R-:W-:-:S04]  /*1fa0*/  LOP3.LUT R2, R2, 0x80000000, RZ, 0xc0, !PT ;  /* 0x8000000002027812 */ /* 0x000fc800078ec0ff */
[----:B------:R-:W-:Y:S01]  /*1fb0*/  LOP3.LUT R2, R2, 0x7f800000, RZ, 0xfc, !PT ;  /* 0x7f80000002027812 */ /* 0x000fe200078efcff */
[----:B------:R-:W-:Y:S06]  /*1fc0*/  BRA `(.L_x_185) ;  /* 0x0000000000047947 */ /* 0x000fec0003800000 */
.L_x_183:
[----:B------:R-:W-:-:S07]  /*1fd0*/  LEA R2, R12, R2, 0x17 ;  /* 0x000000020c027211 */ /* 0x000fce00078eb8ff */
.L_x_185:
[----:B------:R-:W-:Y:S05]  /*1fe0*/  BSYNC.RECONVERGENT B2 ;  /* 0x0000000000027941 */ /* 0x000fea0003800200 */
.L_x_182:
[----:B------:R-:W-:Y:S05]  /*1ff0*/  BRA `(.L_x_186) ;  /* 0x0000000000207947 */ /* 0x000fea0003800000 */
.L_x_181:
[----:B------:R-:W-:-:S04]  /*2000*/  LOP3.LUT R2, R3, 0x80000000, R2, 0x48, !PT ;  /* 0x8000000003027812 */ /* 0x000fc800078e4802 */
[----:B------:R-:W-:Y:S01]  /*2010*/  LOP3.LUT R2, R2, 0x7f800000, RZ, 0xfc, !PT ;  /* 0x7f80000002027812 */ /* 0x000fe200078efcff */
[----:B------:R-:W-:Y:S06]  /*2020*/  BRA `(.L_x_186) ;  /* 0x0000000000147947 */ /* 0x000fec0003800000 */
.L_x_180:
[----:B------:R-:W-:Y:S01]  /*2030*/  LOP3.LUT R2, R3, 0x80000000, R2, 0x48, !PT ;  /* 0x8000000003027812 */ /* 0x000fe200078e4802 */
[----:B------:R-:W-:Y:S06]  /*2040*/  BRA `(.L_x_186) ;  /* 0x00000000000c7947 */ /* 0x000fec0003800000 */
.L_x_179:
[----:B------:R-:W0:Y:S01]  /*2050*/  MUFU.RSQ R2, -QNAN ;  /* 0xffc0000000027908 */ /* 0x000e220000001400 */
[----:B------:R-:W-:Y:S05]  /*2060*/  BRA `(.L_x_186) ;  /* 0x0000000000047947 */ /* 0x000fea0003800000 */
.L_x_178:
[----:B------:R-:W-:-:S07]  /*2070*/  FADD.FTZ R2, R0, R3 ;  /* 0x0000000300027221 */ /* 0x000fce0000010000 */
.L_x_186:
[----:B------:R-:W-:Y:S05]  /*2080*/  BSYNC.RECONVERGENT B1 ;  /* 0x0000000000017941 */ /* 0x000fea0003800200 */
.L_x_176:
[----:B------:R-:W-:-:S04]  /*2090*/  HFMA2 R9, -RZ, RZ, 0, 0 ;  /* 0x00000000ff097431 */ /* 0x000fc800000001ff */
[----:B0-----:R-:W-:Y:S05]  /*20a0*/  RET.REL.NODEC R8 `(_Z14exp_map_kernelIfEvPKT_PS0_fiii) ;  /* 0xffffffdc08d47950 */ /* 0x001fea0003c3ffff */
.L_x_187:
        /* <DEDUP_REMOVED lines=13> */
.L_x_196:


//--------------------- .nv.shared._Z33fused_hyperbolic_attention_kernelIfEvPKT_S2_S2_PS0_ffbiiii --------------------------
	.section	.nv.shared._Z33fused_hyperbolic_attention_kernelIfEvPKT_S2_S2_PS0_ffbiiii,"aw",@nobits
	.sectionflags	@""
	.align	16
	.zero		1024


//--------------------- .nv.shared.reserved.0     --------------------------
	.section	.nv.shared.reserved.0,"aw",@nobits
	.weak		__nv_reservedSMEM_offset_0_alias
	.size		__nv_reservedSMEM_offset_0_alias, 0, 64
	.other		__nv_reservedSMEM_offset_0_alias,@"STO_CUDA_RESERVED_SHARED STV_DEFAULT"
__nv_reservedSMEM_offset_0_alias:
	.zero		0
	.zero		64


//--------------------- .nv.shared._Z24poincare_distance_kernelIfEvPKT_S2_PS0_fiiii --------------------------
	.section	.nv.shared._Z24poincare_distance_kernelIfEvPKT_S2_PS0_fiiii,"aw",@nobits
	.sectionflags	@""
	.align	16
	.zero		1024


//--------------------- .nv.shared._Z14log_map_kernelIfEvPKT_PS0_fiii --------------------------
	.section	.nv.shared._Z14log_map_kernelIfEvPKT_PS0_fiii,"aw",@nobits
	.sectionflags	@""
	.align	16
	.zero		1024


//--------------------- .nv.shared._Z14exp_map_kernelIfEvPKT_PS0_fiii --------------------------
	.section	.nv.shared._Z14exp_map_kernelIfEvPKT_PS0_fiii,"aw",@nobits
	.sectionflags	@""
	.align	16
	.zero		1024


//--------------------- .nv.constant0._Z33fused_hyperbolic_attention_kernelIfEvPKT_S2_S2_PS0_ffbiiii --------------------------
	.section	.nv.constant0._Z33fused_hyperbolic_attention_kernelIfEvPKT_S2_S2_PS0_ffbiiii,"a",@progbits
	.sectionflags	@""
	.align	4
.nv.constant0._Z33fused_hyperbolic_attention_kernelIfEvPKT_S2_S2_PS0_ffbiiii:
	.zero		956


//--------------------- .nv.constant0._Z24poincare_distance_kernelIfEvPKT_S2_PS0_fiiii --------------------------
	.section	.nv.constant0._Z24poincare_distance_kernelIfEvPKT_S2_PS0_fiiii,"a",@progbits
	.sectionflags	@""
	.align	4
.nv.constant0._Z24poincare_distance_kernelIfEvPKT_S2_PS0_fiiii:
	.zero		940


//--------------------- .nv.constant0._Z14log_map_kernelIfEvPKT_PS0_fiii --------------------------
	.section	.nv.constant0._Z14log_map_kernelIfEvPKT_PS0_fiii,"a",@progbits
	.sectionflags	@""
	.align	4
.nv.constant0._Z14log_map_kernelIfEvPKT_PS0_fiii:
	.zero		928


//--------------------- .nv.constant0._Z14exp_map_kernelIfEvPKT_PS0_fiii --------------------------
	.section	.nv.constant0._Z14exp_map_kernelIfEvPKT_PS0_fiii,"a",@progbits
	.sectionflags	@""
	.align	4
.nv.constant0._Z14exp_map_kernelIfEvPKT_PS0_fiii:
	.zero		928


//--------------------- SYMBOLS --------------------------

	.type		.nv.reservedSmem.offset0,@object
	.size		.nv.reservedSmem.offset0,0x4
	.type		.nv.reservedSmem.cap,@object
	.size		.nv.reservedSmem.cap,0x4
